	.target	sm_90a

	.elftype	@"ET_EXEC"


//--------------------- .note.nv.tkinfo           --------------------------
	.section	.note.nv.tkinfo,"",@"SHT_NOTE"
	.sectionflags	@"SHF_NOTE_NV_TKINFO"
	.tkinfo
        /*0018*/ 	.word	0x00000002
        /*0030*/ 	.string	""
        /*0030*/ 	.string	"ptxas"
        /*0030*/ 	.string	"Cuda compilation tools, release 13.0, V13.0.88"
        /*0030*/ 	.string	"Build cuda_13.0.r13.0/compiler.36424714_0"
        /*0030*/ 	.string	"-v  -suppress-debug-info  -lineinfo  -arch sm_90a "



//--------------------- .note.nv.cuinfo           --------------------------
	.section	.note.nv.cuinfo,"",@"SHT_NOTE"
	.sectionflags	@"SHF_NOTE_NV_CUINFO"
        /*0018*/ 	.short	0x0002
        /*001a*/ 	.short	0x005a
        /*001c*/ 	.short	0x0082
	.zero		2


//--------------------- .nv.info                  --------------------------
	.section	.nv.info,"",@"SHT_CUDA_INFO"
	.align	4


	//----- nvinfo : EIATTR_REGCOUNT
	.align		4
        /*0000*/ 	.byte	0x04, 0x2f
        /*0002*/ 	.short	(.L_1 - .L_0)
	.align		4
.L_0:
        /*0004*/ 	.word	index@(gluon_wgmma)
        /*0008*/ 	.word	0x0000003a


	//----- nvinfo : EIATTR_FRAME_SIZE
	.align		4
.L_1:
        /*000c*/ 	.byte	0x04, 0x11
        /*000e*/ 	.short	(.L_3 - .L_2)
	.align		4
.L_2:
        /*0010*/ 	.word	index@(gluon_wgmma)
        /*0014*/ 	.word	0x00000000


	//----- nvinfo : EIATTR_MIN_STACK_SIZE
	.align		4
.L_3:
        /*0018*/ 	.byte	0x04, 0x12
        /*001a*/ 	.short	(.L_5 - .L_4)
	.align		4
.L_4:
        /*001c*/ 	.word	index@(gluon_wgmma)
        /*0020*/ 	.word	0x00000000
.L_5:


//--------------------- .nv.compat                --------------------------
	.section	.nv.compat,"",@"SHT_CUDA_COMPAT_INFO"
	.align	4
        /*0000*/ 	.byte	0x02, 0x09, 0x01, 0x00, 0x02, 0x02, 0x04, 0x00, 0x02, 0x05, 0x05, 0x00, 0x03, 0x07, 0x01, 0x01
        /*0010*/ 	.byte	0x02, 0x03, 0x03, 0x00, 0x02, 0x06, 0x01, 0x00, 0x04, 0x0b, 0x08, 0x00, 0x00, 0x00, 0x00, 0x00
        /*0020*/ 	.byte	0x00, 0x00, 0x00, 0x00


//--------------------- .nv.info.gluon_wgmma      --------------------------
	.section	.nv.info.gluon_wgmma,"",@"SHT_CUDA_INFO"
	.sectionflags	@""
	.align	4


	//----- nvinfo : EIATTR_CUDA_API_VERSION
	.align		4
        /*0000*/ 	.byte	0x04, 0x37
        /*0002*/ 	.short	(.L_7 - .L_6)
.L_6:
        /*0004*/ 	.word	0x00000082


	//----- nvinfo : EIATTR_KPARAM_INFO
	.align		4
.L_7:
        /*0008*/ 	.byte	0x04, 0x17
        /*000a*/ 	.short	(.L_9 - .L_8)
.L_8:
        /*000c*/ 	.word	0x00000000
        /*0010*/ 	.short	0x000a
        /*0012*/ 	.short	0x0048
        /*0014*/ 	.byte	0x00, 0xf4, 0x21, 0x00


	//----- nvinfo : EIATTR_KPARAM_INFO
	.align		4
.L_9:
        /*0018*/ 	.byte	0x04, 0x17
        /*001a*/ 	.short	(.L_11 - .L_10)
.L_10:
        /*001c*/ 	.word	0x00000000
        /*0020*/ 	.short	0x0009
        /*0022*/ 	.short	0x0040
        /*0024*/ 	.byte	0x00, 0xf4, 0x21, 0x00


	//----- nvinfo : EIATTR_KPARAM_INFO
	.align		4
.L_11:
        /*0028*/ 	.byte	0x04, 0x17
        /*002a*/ 	.short	(.L_13 - .L_12)
.L_12:
        /*002c*/ 	.word	0x00000000
        /*0030*/ 	.short	0x0008
        /*0032*/ 	.short	0x0038
        /*0034*/ 	.byte	0x00, 0xf0, 0x21, 0x00


	//----- nvinfo : EIATTR_KPARAM_INFO
	.align		4
.L_13:
        /*0038*/ 	.byte	0x04, 0x17
        /*003a*/ 	.short	(.L_15 - .L_14)
.L_14:
        /*003c*/ 	.word	0x00000000
        /*0040*/ 	.short	0x0007
        /*0042*/ 	.short	0x0030
        /*0044*/ 	.byte	0x00, 0xf0, 0x21, 0x00


	//----- nvinfo : EIATTR_KPARAM_INFO
	.align		4
.L_15:
        /*0048*/ 	.byte	0x04, 0x17
        /*004a*/ 	.short	(.L_17 - .L_16)
.L_16:
        /*004c*/ 	.word	0x00000000
        /*0050*/ 	.short	0x0006
        /*0052*/ 	.short	0x0028
        /*0054*/ 	.byte	0x00, 0xf0, 0x21, 0x00


	//----- nvinfo : EIATTR_KPARAM_INFO
	.align		4
.L_17:
        /*0058*/ 	.byte	0x04, 0x17
        /*005a*/ 	.short	(.L_19 - .L_18)
.L_18:
        /*005c*/ 	.word	0x00000000
        /*0060*/ 	.short	0x0005
        /*0062*/ 	.short	0x0020
        /*0064*/ 	.byte	0x00, 0xf0, 0x11, 0x00


	//----- nvinfo : EIATTR_KPARAM_INFO
	.align		4
.L_19:
        /*0068*/ 	.byte	0x04, 0x17
        /*006a*/ 	.short	(.L_21 - .L_20)
.L_20:
        /*006c*/ 	.word	0x00000000
        /*0070*/ 	.short	0x0004
        /*0072*/ 	.short	0x001c
        /*0074*/ 	.byte	0x00, 0xf0, 0x11, 0x00


	//----- nvinfo : EIATTR_KPARAM_INFO
	.align		4
.L_21:
        /*0078*/ 	.byte	0x04, 0x17
        /*007a*/ 	.short	(.L_23 - .L_22)
.L_22:
        /*007c*/ 	.word	0x00000000
        /*0080*/ 	.short	0x0003
        /*0082*/ 	.short	0x0018
        /*0084*/ 	.byte	0x00, 0xf0, 0x11, 0x00


	//----- nvinfo : EIATTR_KPARAM_INFO
	.align		4
.L_23:
        /*0088*/ 	.byte	0x04, 0x17
        /*008a*/ 	.short	(.L_25 - .L_24)
.L_24:
        /*008c*/ 	.word	0x00000000
        /*0090*/ 	.short	0x0002
        /*0092*/ 	.short	0x0010
        /*0094*/ 	.byte	0x00, 0xf4, 0x21, 0x00


	//----- nvinfo : EIATTR_KPARAM_INFO
	.align		4
.L_25:
        /*0098*/ 	.byte	0x04, 0x17
        /*009a*/ 	.short	(.L_27 - .L_26)
.L_26:
        /*009c*/ 	.word	0x00000000
        /*00a0*/ 	.short	0x0001
        /*00a2*/ 	.short	0x0008
        /*00a4*/ 	.byte	0x00, 0xf4, 0x21, 0x00


	//----- nvinfo : EIATTR_KPARAM_INFO
	.align		4
.L_27:
        /*00a8*/ 	.byte	0x04, 0x17
        /*00aa*/ 	.short	(.L_29 - .L_28)
.L_28:
        /*00ac*/ 	.word	0x00000000
        /*00b0*/ 	.short	0x0000
        /*00b2*/ 	.short	0x0000
        /*00b4*/ 	.byte	0x00, 0xf4, 0x21, 0x00


	//----- nvinfo : EIATTR_SPARSE_MMA_MASK
	.align		4
.L_29:
        /*00b8*/ 	.byte	0x03, 0x50
        /*00ba*/ 	.short	0x0000


	//----- nvinfo : EIATTR_MAXREG_COUNT
	.align		4
        /*00bc*/ 	.byte	0x03, 0x1b
        /*00be*/ 	.short	0x00ff


	//----- nvinfo : EIATTR_NUM_BARRIERS
	.align		4
        /*00c0*/ 	.byte	0x02, 0x4c
        /*00c2*/ 	.byte	0x01
	.zero		1


	//----- nvinfo : EIATTR_MERCURY_ISA_VERSION
	.align		4
        /*00c4*/ 	.byte	0x03, 0x5f
        /*00c6*/ 	.short	0x0101


	//----- nvinfo : EIATTR_INT_WARP_WIDE_INSTR_OFFSETS
	.align		4
        /*00c8*/ 	.byte	0x04, 0x31
        /*00ca*/ 	.short	(.L_31 - .L_30)


	//   ....[0]....
.L_30:
        /*00cc*/ 	.word	0x00001350


	//   ....[1]....
        /*00d0*/ 	.word	0x00001370


	//   ....[2]....
        /*00d4*/ 	.word	0x00001380


	//   ....[3]....
        /*00d8*/ 	.word	0x00001460


	//   ....[4]....
        /*00dc*/ 	.word	0x00001720


	//   ....[5]....
        /*00e0*/ 	.word	0x00001730


	//   ....[6]....
        /*00e4*/ 	.word	0x000017a0


	//   ....[7]....
        /*00e8*/ 	.word	0x000017b0


	//   ....[8]....
        /*00ec*/ 	.word	0x00001ce0


	//   ....[9]....
        /*00f0*/ 	.word	0x00001cf0


	//----- nvinfo : EIATTR_COOP_GROUP_MASK_REGIDS
	.align		4
.L_31:
        /*00f4*/ 	.byte	0x04, 0x29
        /*00f6*/ 	.short	(.L_33 - .L_32)


	//   ....[0]....
.L_32:
        /*00f8*/ 	.word	0xffffffff


	//   ....[1]....
        /*00fc*/ 	.word	0xffffffff


	//   ....[2]....
        /*0100*/ 	.word	0xffffffff


	//----- nvinfo : EIATTR_COOP_GROUP_INSTR_OFFSETS
	.align		4
.L_33:
        /*0104*/ 	.byte	0x04, 0x28
        /*0106*/ 	.short	(.L_35 - .L_34)


	//   ....[0]....
.L_34:
        /*0108*/ 	.word	0x00000150


	//   ....[1]....
        /*010c*/ 	.word	0x00000700


	//   ....[2]....
        /*0110*/ 	.word	0x00000cf0


	//----- nvinfo : EIATTR_MBARRIER_INSTR_OFFSETS
	.align		4
.L_35:
        /*0114*/ 	.byte	0x04, 0x39
        /*0116*/ 	.short	(.L_37 - .L_36)


	//   ....[0]....
.L_36:
        /*0118*/ 	.word	0x000014c0
        /*011c*/ 	.word	0x000000ff
        /*0120*/ 	.word	0x00009000
        /*0124*/ 	.short	0x0100
        /*0126*/ 	.byte	0x0c
	.zero		1


	//   ....[1]....
        /*0128*/ 	.word	0x000014e0
        /*012c*/ 	.word	0x000000ff
        /*0130*/ 	.word	0x00009008
        /*0134*/ 	.short	0x0100
        /*0136*/ 	.byte	0x0c
	.zero		1


	//   ....[2]....
        /*0138*/ 	.word	0x00001510
        /*013c*/ 	.word	0x000000ff
        /*0140*/ 	.word	0x00009010
        /*0144*/ 	.short	0x0100
        /*0146*/ 	.byte	0x0c
	.zero		1


	//   ....[3]....
        /*0148*/ 	.word	0x00001860
        /*014c*/ 	.word	0x000000ff
        /*0150*/ 	.word	0x00009000
        /*0154*/ 	.short	0x010a
        /*0156*/ 	.byte	0x14
	.zero		1


	//   ....[4]....
        /*0158*/ 	.word	0x00001b80
        /*015c*/ 	.word	0x000000ff
        /*0160*/ 	.word	0x00009000
        /*0164*/ 	.short	0x0108
        /*0166*/ 	.byte	0x0c
	.zero		1


	//   ....[5]....
        /*0168*/ 	.word	0x00001ca0
        /*016c*/ 	.word	0x000000ff
        /*0170*/ 	.word	0x00009008
        /*0174*/ 	.short	0x0108
        /*0176*/ 	.byte	0x0c
	.zero		1


	//   ....[6]....
        /*0178*/ 	.word	0x00001d20
        /*017c*/ 	.word	0x000000ff
        /*0180*/ 	.word	0x00009010
        /*0184*/ 	.short	0x0108
        /*0186*/ 	.byte	0x0c
	.zero		1


	//   ....[7]....
        /*0188*/ 	.word	0x00001df0
        /*018c*/ 	.word	0x000000ff
        /*0190*/ 	.word	0x00009000
        /*0194*/ 	.short	0x010a
        /*0196*/ 	.byte	0x14
	.zero		1


	//----- nvinfo : EIATTR_NUM_MBARRIERS
	.align		4
.L_37:
        /*0198*/ 	.byte	0x03, 0x38
        /*019a*/ 	.short	0x0003


	//----- nvinfo : EIATTR_EXIT_INSTR_OFFSETS
	.align		4
        /*019c*/ 	.byte	0x04, 0x1c
        /*019e*/ 	.short	(.L_39 - .L_38)


	//   ....[0]....
.L_38:
        /*01a0*/ 	.word	0x00001de0


	//----- nvinfo : EIATTR_REQNTID
	.align		4
.L_39:
        /*01a4*/ 	.byte	0x04, 0x10
        /*01a6*/ 	.short	(.L_41 - .L_40)
.L_40:
        /*01a8*/ 	.word	0x00000100
        /*01ac*/ 	.word	0x00000001
        /*01b0*/ 	.word	0x00000001


	//----- nvinfo : EIATTR_CRS_STACK_SIZE
	.align		4
.L_41:
        /*01b4*/ 	.byte	0x04, 0x1e
        /*01b6*/ 	.short	(.L_43 - .L_42)
.L_42:
        /*01b8*/ 	.word	0x00000000


	//----- nvinfo : EIATTR_CBANK_PARAM_SIZE
	.align		4
.L_43:
        /*01bc*/ 	.byte	0x03, 0x19
        /*01be*/ 	.short	0x0050


	//----- nvinfo : EIATTR_PARAM_CBANK
	.align		4
        /*01c0*/ 	.byte	0x04, 0x0a
        /*01c2*/ 	.short	(.L_45 - .L_44)
	.align		4
.L_44:
        /*01c4*/ 	.word	index@(.nv.constant0.gluon_wgmma)
        /*01c8*/ 	.short	0x0210
        /*01ca*/ 	.short	0x0050


	//----- nvinfo : EIATTR_SW_WAR
	.align		4
.L_45:
        /*01cc*/ 	.byte	0x04, 0x36
        /*01ce*/ 	.short	(.L_47 - .L_46)
.L_46:
        /*01d0*/ 	.word	0x00000008
.L_47:


//--------------------- .nv.callgraph             --------------------------
	.section	.nv.callgraph,"",@"SHT_CUDA_CALLGRAPH"
	.align	4
	.sectionentsize	8
	.align		4
        /*0000*/ 	.word	0x00000000
	.align		4
        /*0004*/ 	.word	0xffffffff
	.align		4
        /*0008*/ 	.word	0x00000000
	.align		4
        /*000c*/ 	.word	0xfffffffe
	.align		4
        /*0010*/ 	.word	0x00000000
	.align		4
        /*0014*/ 	.word	0xfffffffd
	.align		4
        /*0018*/ 	.word	0x00000000
	.align		4
        /*001c*/ 	.word	0xfffffffc


//--------------------- .text.gluon_wgmma         --------------------------
	.section	.text.gluon_wgmma,"ax",@progbits
	.align	128
        .global         gluon_wgmma
        .type           gluon_wgmma,@function
        .size           gluon_wgmma,(.L_x_52 - gluon_wgmma)
        .other          gluon_wgmma,@"STO_CUDA_ENTRY STV_DEFAULT"
gluon_wgmma:
.text.gluon_wgmma:
[----:B------:R-:W-:Y:S01]  /*0000*/  LDC R1, c[0x0][0x28] ;  /* 0x00000a00ff017b82 */ /* 0x000fe20000000800 */
[----:B------:R-:W1:Y:S07]  /*0010*/  S2R R0, SR_TID.X ;  /* 0x0000000000007919 */ /* 0x000e6e0000002100 */
[----:B------:R-:W2:Y:S01]  /*0020*/  S2UR UR4, SR_CgaCtaId ;  /* 0x00000000000479c3 */ /* 0x000ea20000008800 */
[----:B------:R-:W-:Y:S01]  /*0030*/  UMOV UR12, 0x400 ;  /* 0x00000400000c7882 */ /* 0x000fe20000000000 */
[----:B------:R-:W-:Y:S01]  /*0040*/  ULDC UR6, c[0x0][0xc] ;  /* 0x0000030000067ab9 */ /* 0x000fe20000000800 */
[----:B------:R-:W-:Y:S01]  /*0050*/  ULDC.64 UR28, c[0x0][0x250] ;  /* 0x00009400001c7ab9 */ /* 0x000fe20000000a00 */
[----:B------:R-:W-:Y:S04]  /*0060*/  BSSY B0, `(.L_x_0) ;  /* 0x000001f000007945 */ /* 0x000fe80003800000 */
[----:B------:R-:W3:Y:S08]  /*0070*/  LDC R2, c[0x0][0x228] ;  /* 0x00008a00ff027b82 */ /* 0x000ef00000000800 */
[----:B------:R-:W4:Y:S08]  /*0080*/  LDC R8, c[0x0][0x230] ;  /* 0x00008c00ff087b82 */ /* 0x000f300000000800 */
[----:B------:R-:W-:Y:S01]  /*0090*/  S2UR UR30, SR_CTAID.Y ;  /* 0x00000000001e79c3 */ /* 0x000fe20000002600 */
[----:B--2---:R-:W-:-:S03]  /*00a0*/  ULEA UR12, UR4, UR12, 0x18 ;  /* 0x0000000c040c7291 */ /* 0x004fc6000f8ec03f */
[----:B------:R-:W-:Y:S01]  /*00b0*/  ULDC UR4, c[0x0][0x10] ;  /* 0x0000040000047ab9 */ /* 0x000fe20000000800 */
[----:B-1----:R-:W-:-:S03]  /*00c0*/  LOP3.LUT R6, R0, 0xff, RZ, 0xc0, !PT ;  /* 0x000000ff00067812 */ /* 0x002fc600078ec0ff */
[----:B------:R-:W1:Y:S01]  /*00d0*/  S2UR UR5, SR_CTAID.Z ;  /* 0x00000000000579c3 */ /* 0x000e620000002700 */
[----:B---3--:R-:W-:Y:S01]  /*00e0*/  VIADD R2, R2, 0xffffffff ;  /* 0xffffffff02027836 */ /* 0x008fe20000000000 */
[C---:B------:R-:W-:Y:S02]  /*00f0*/  ISETP.GE.U32.AND P0, PT, R6.reuse, 0x20, PT ;  /* 0x000000200600780c */ /* 0x040fe40003f06070 */
[C---:B------:R-:W-:Y:S02]  /*0100*/  ISETP.NE.U32.AND P2, PT, R6.reuse, RZ, PT ;  /* 0x000000ff0600720c */ /* 0x040fe40003f45070 */
[----:B------:R-:W-:Y:S02]  /*0110*/  LEA R11, R6, UR12, 0x2 ;  /* 0x0000000c060b7c11 */ /* 0x000fe4000f8e10ff */
[----:B------:R-:W2:Y:S01]  /*0120*/  S2UR UR31, SR_CTAID.X ;  /* 0x00000000001f79c3 */ /* 0x000ea20000002500 */
[----:B----4-:R-:W-:-:S06]  /*0130*/  VIADD R9, R8, 0xffffffff ;  /* 0xffffffff08097836 */ /* 0x010fcc0000000000 */
[----:B------:R3:W-:Y:S01]  /*0140*/  @!P0 STS [R11], RZ ;  /* 0x000000ff0b008388 */ /* 0x0007e20000000800 */
[----:B------:R-:W-:-:S03]  /*0150*/  NOP ;  /* 0x0000000000007918 */ /* 0x000fc60000000000 */
[----:B------:R3:W-:Y:S01]  /*0160*/  @!P2 STS [UR12+0x24], R2 ;  /* 0x00002402ff00a988 */ /* 0x0007e2000800080c */
[----:B-1----:R-:W-:-:S03]  /*0170*/  UIMAD UR4, UR5, UR4, UR30 ;  /* 0x00000004050472a4 */ /* 0x002fc6000f8e021e */
[----:B------:R3:W-:Y:S01]  /*0180*/  @!P2 STS [UR12+0x20], R9 ;  /* 0x00002009ff00a988 */ /* 0x0007e2000800080c */
[----:B--2---:R-:W-:-:S04]  /*0190*/  UIMAD UR4, UR4, UR6, UR31 ;  /* 0x00000006040472a4 */ /* 0x004fc8000f8e021f */
[----:B------:R-:W-:-:S03]  /*01a0*/  UIMAD UR5, UR4, 0x180, URZ ;  /* 0x00000180040578a4 */ /* 0x000fc6000f8e023f */
[----:B------:R-:W-:Y:S01]  /*01b0*/  UMOV UR4, URZ ;  /* 0x0000003f00047c82 */ /* 0x000fe20008000000 */
[----:B------:R-:W-:-:S04]  /*01c0*/  UIADD3 UR24, UP0, UR5, UR28, URZ ;  /* 0x0000001c05187290 */ /* 0x000fc8000ff1e03f */
[----:B------:R-:W-:Y:S01]  /*01d0*/  ULEA.HI.X.SX32 UR25, UR5, UR29, 0x1, UP0 ;  /* 0x0000001d05197291 */ /* 0x000fe200080f0e3f */
[----:B---3--:R-:W-:Y:S11]  /*01e0*/  @P2 BRA `(.L_x_1) ;  /* 0x0000000000182947 */ /* 0x008ff60003800000 */
[----:B------:R-:W1:Y:S01]  /*01f0*/  LDS R3, [UR12+0x8] ;  /* 0x0000080cff037984 */ /* 0x000e620008000800 */
[----:B------:R-:W2:Y:S01]  /*0200*/  LDC.64 R12, c[0x0][0x210] ;  /* 0x00008400ff0c7b82 */ /* 0x000ea20000000a00 */
[----:B------:R-:W-:Y:S02]  /*0210*/  IMAD.MOV.U32 R4, RZ, RZ, 0x70 ;  /* 0x00000070ff047424 */ /* 0x000fe400078e00ff */
[----:B--2---:R2:W-:Y:S03]  /*0220*/  STS.64 [UR12], R12 ;  /* 0x0000000cff007988 */ /* 0x0045e60008000a0c */
[----:B-1----:R-:W-:-:S05]  /*0230*/  LOP3.LUT R3, R3, 0x10, R4, 0xd8, !PT ;  /* 0x0000001003037812 */ /* 0x002fca00078ed804 */
[----:B------:R2:W-:Y:S02]  /*0240*/  STS [UR12+0x8], R3 ;  /* 0x00000803ff007988 */ /* 0x0005e4000800080c */
.L_x_1:
[----:B------:R-:W-:Y:S05]  /*0250*/  BSYNC B0 ;  /* 0x0000000000007941 */ /* 0x000fea0003800000 */
.L_x_0:
[----:B------:R-:W-:Y:S04]  /*0260*/  BSSY B0, `(.L_x_2) ;  /* 0x000000a000007945 */ /* 0x000fe80003800000 */
[----:B------:R-:W-:Y:S05]  /*0270*/  @P2 BRA `(.L_x_3) ;  /* 0x0000000000202947 */ /* 0x000fea0003800000 */
[----:B--2---:R-:W1:Y:S01]  /*0280*/  LDS R3, [UR12+0x34] ;  /* 0x0000340cff037984 */ /* 0x004e620008000800 */
[----:B------:R-:W-:Y:S02]  /*0290*/  IMAD.MOV.U32 R4, RZ, RZ, 0x1f000000 ;  /* 0x1f000000ff047424 */ /* 0x000fe400078e00ff */
[----:B------:R-:W-:Y:S01]  /*02a0*/  @!P2 IMAD.MOV.U32 R5, RZ, RZ, 0x7f ;  /* 0x0000007fff05a424 */ /* 0x000fe200078e00ff */
[----:B------:R-:W2:Y:S02]  /*02b0*/  @!P2 LDS R10, [UR12+0x38] ;  /* 0x0000380cff0aa984 */ /* 0x000ea40008000800 */
[----:B-1----:R-:W-:Y:S02]  /*02c0*/  LOP3.LUT R3, R3, 0xff000000, R4, 0xb8, !PT ;  /* 0xff00000003037812 */ /* 0x002fe400078eb804 */
[----:B--2---:R-:W-:-:S03]  /*02d0*/  @!P2 LOP3.LUT R4, R10, 0xff, R5, 0xb8, !PT ;  /* 0x000000ff0a04a812 */ /* 0x004fc600078eb805 */
[----:B------:R1:W-:Y:S04]  /*02e0*/  STS [UR12+0x34], R3 ;  /* 0x00003403ff007988 */ /* 0x0003e8000800080c */
[----:B------:R1:W-:Y:S02]  /*02f0*/  @!P2 STS [UR12+0x38], R4 ;  /* 0x00003804ff00a988 */ /* 0x0003e4000800080c */
.L_x_3:
[----:B------:R-:W-:Y:S05]  /*0300*/  BSYNC B0 ;  /* 0x0000000000007941 */ /* 0x000fea0003800000 */
.L_x_2:
[----:B------:R-:W-:Y:S04]  /*0310*/  BSSY B0, `(.L_x_4) ;  /* 0x000000e000007945 */ /* 0x000fe80003800000 */
[----:B------:R-:W-:Y:S05]  /*0320*/  @P2 BRA `(.L_x_5) ;  /* 0x0000000000302947 */ /* 0x000fea0003800000 */
[----:B-1----:R-:W1:Y:S01]  /*0330*/  LDS R4, [UR12+0x34] ;  /* 0x0000340cff047984 */ /* 0x002e620008000800 */
[----:B--2---:R-:W2:Y:S03]  /*0340*/  LDC.64 R12, c[0x0][0x238] ;  /* 0x00008e00ff0c7b82 */ /* 0x004ea60000000a00 */
[----:B------:R-:W3:Y:S01]  /*0350*/  LDS R3, [UR12+0x1c] ;  /* 0x00001c0cff037984 */ /* 0x000ee20008000800 */
[C---:B--2---:R-:W-:Y:S01]  /*0360*/  SHF.L.U64.HI R10, R12.reuse, 0x1, R13 ;  /* 0x000000010c0a7819 */ /* 0x044fe2000001020d */
[----:B------:R-:W-:-:S03]  /*0370*/  IMAD.SHL.U32 R5, R12, 0x2, RZ ;  /* 0x000000020c057824 */ /* 0x000fc600078e00ff */
[--C-:B------:R-:W-:Y:S02]  /*0380*/  SHF.R.U32.HI R12, RZ, 0x4, R10.reuse ;  /* 0x00000004ff0c7819 */ /* 0x100fe4000001160a */
[----:B------:R-:W-:-:S05]  /*0390*/  SHF.R.U64 R5, R5, 0x4, R10 ;  /* 0x0000000405057819 */ /* 0x000fca000000120a */
[----:B------:R4:W-:Y:S01]  /*03a0*/  STS [UR12+0xc], R5 ;  /* 0x00000c05ff007988 */ /* 0x0009e2000800080c */
[----:B-1----:R-:W-:Y:S02]  /*03b0*/  LOP3.LUT R4, R4, 0x7, RZ, 0xb8, !PT ;  /* 0x0000000704047812 */ /* 0x002fe400078eb8ff */
[----:B---3--:R-:W-:-:S03]  /*03c0*/  LOP3.LUT R3, R3, 0xf, R12, 0xb8, !PT ;  /* 0x0000000f03037812 */ /* 0x008fc600078eb80c */
[----:B------:R4:W-:Y:S04]  /*03d0*/  STS [UR12+0x34], R4 ;  /* 0x00003404ff007988 */ /* 0x0009e8000800080c */
[----:B------:R4:W-:Y:S02]  /*03e0*/  STS [UR12+0x1c], R3 ;  /* 0x00001c03ff007988 */ /* 0x0009e4000800080c */
.L_x_5:
[----:B------:R-:W-:Y:S05]  /*03f0*/  BSYNC B0 ;  /* 0x0000000000007941 */ /* 0x000fea0003800000 */
.L_x_4:
[----:B------:R-:W-:Y:S04]  /*0400*/  BSSY B1, `(.L_x_6) ;  /* 0x000001a000017945 */ /* 0x000fe80003800000 */
[----:B------:R-:W-:Y:S04]  /*0410*/  BSSY B0, `(.L_x_7) ;  /* 0x0000015000007945 */ /* 0x000fe80003800000 */
[----:B------:R-:W-:Y:S05]  /*0420*/  @P2 BRA `(.L_x_8) ;  /* 0x0000000000202947 */ /* 0x000fea0003800000 */
[----:B-12-4-:R-:W1:Y:S02]  /*0430*/  LDS R3, [UR12+0x34] ;  /* 0x0000340cff037984 */ /* 0x016e640008000800 */
[----:B-1----:R-:W-:-:S05]  /*0440*/  LOP3.LUT R3, R3, 0x38, RZ, 0xb8, !PT ;  /* 0x0000003803037812 */ /* 0x002fca00078eb8ff */
[----:B------:R1:W-:Y:S01]  /*0450*/  STS [UR12+0x34], R3 ;  /* 0x00003403ff007988 */ /* 0x0003e2000800080c */
[----:B------:R-:W-:Y:S05]  /*0460*/  @P2 BRA `(.L_x_9) ;  /* 0x0000000000202947 */ /* 0x000fea0003800000 */
[----:B-1----:R-:W1:Y:S01]  /*0470*/  LDS R3, [UR12+0x8] ;  /* 0x0000080cff037984 */ /* 0x002e620008000800 */
[----:B------:R-:W-:-:S05]  /*0480*/  IMAD.MOV.U32 R4, RZ, RZ, 0x780 ;  /* 0x00000780ff047424 */ /* 0x000fca00078e00ff */
[----:B-1----:R-:W-:-:S05]  /*0490*/  LOP3.LUT R3, R3, 0x500, R4, 0xd8, !PT ;  /* 0x0000050003037812 */ /* 0x002fca00078ed804 */
[----:B------:R3:W-:Y:S02]  /*04a0*/  STS [UR12+0x8], R3 ;  /* 0x00000803ff007988 */ /* 0x0007e4000800080c */
.L_x_8:
[----:B------:R-:W-:Y:S05]  /*04b0*/  @P2 BRA `(.L_x_10) ;  /* 0x0000000000282947 */ /* 0x000fea0003800000 */
[----:B-1234-:R-:W1:Y:S02]  /*04c0*/  LDS R3, [UR12+0x8] ;  /* 0x0000080cff037984 */ /* 0x01ee640008000800 */
[----:B-1----:R-:W-:-:S05]  /*04d0*/  LOP3.LUT R3, R3, 0x1800, RZ, 0xb8, !PT ;  /* 0x0000180003037812 */ /* 0x002fca00078eb8ff */
[----:B------:R2:W-:Y:S02]  /*04e0*/  STS [UR12+0x8], R3 ;  /* 0x00000803ff007988 */ /* 0x0005e4000800080c */
.L_x_9:
[----:B------:R-:W-:Y:S05]  /*04f0*/  @P2 BREAK B0 ;  /* 0x0000000000002942 */ /* 0x000fea0003800000 */
[----:B------:R-:W-:Y:S05]  /*0500*/  @P2 BRA `(.L_x_11) ;  /* 0x0000000000242947 */ /* 0x000fea0003800000 */
[----:B------:R-:W3:Y:S01]  /*0510*/  LDS R4, [UR12+0x8] ;  /* 0x0000080cff047984 */ /* 0x000ee20008000800 */
[----:B-12---:R-:W-:-:S05]  /*0520*/  IMAD.MOV.U32 R3, RZ, RZ, 0x6000 ;  /* 0x00006000ff037424 */ /* 0x006fca00078e00ff */
[----:B---3--:R-:W-:-:S04]  /*0530*/  LOP3.LUT R3, R4, 0x4000, R3, 0xd8, !PT ;  /* 0x0000400004037812 */ /* 0x008fc800078ed803 */
[----:B------:R-:W-:-:S05]  /*0540*/  LOP3.LUT R3, R3, 0x400000, RZ, 0xb8, !PT ;  /* 0x0040000003037812 */ /* 0x000fca00078eb8ff */
[----:B------:R5:W-:Y:S02]  /*0550*/  STS [UR12+0x8], R3 ;  /* 0x00000803ff007988 */ /* 0x000be4000800080c */
.L_x_10:
[----:B------:R-:W-:Y:S05]  /*0560*/  BSYNC B0 ;  /* 0x0000000000007941 */ /* 0x000fea0003800000 */
.L_x_7:
[----:B-12345:R-:W1:Y:S02]  /*0570*/  @!P2 LDS R3, [UR12+0x8] ;  /* 0x0000080cff03a984 */ /* 0x03ee640008000800 */
[----:B-1----:R-:W-:-:S05]  /*0580*/  @!P2 LOP3.LUT R3, R3, 0x8000, RZ, 0xb8, !PT ;  /* 0x000080000303a812 */ /* 0x002fca00078eb8ff */
[----:B------:R3:W-:Y:S02]  /*0590*/  @!P2 STS [UR12+0x8], R3 ;  /* 0x00000803ff00a988 */ /* 0x0007e4000800080c */
.L_x_11:
[----:B------:R-:W-:Y:S05]  /*05a0*/  BSYNC B1 ;  /* 0x0000000000017941 */ /* 0x000fea0003800000 */
.L_x_6:
[----:B------:R-:W-:Y:S05]  /*05b0*/  WARPSYNC.ALL ;  /* 0x0000000000007948 */ /* 0x000fea0003800000 */
[----:B------:R-:W-:Y:S05]  /*05c0*/  @P0 BRA `(.L_x_12) ;  /* 0x0000000000280947 */ /* 0x000fea0003800000 */
[----:B-123--:R-:W1:Y:S01]  /*05d0*/  S2R R3, SR_LANEID ;  /* 0x0000000000037919 */ /* 0x00ee620000000000 */
[----:B------:R-:W-:Y:S05]  /*05e0*/  WARPSYNC.ALL ;  /* 0x0000000000007948 */ /* 0x000fea0003800000 */
[----:B-1----:R-:W-:-:S05]  /*05f0*/  IMAD.SHL.U32 R3, R3, 0x4, RZ ;  /* 0x0000000403037824 */ /* 0x002fca00078e00ff */
[----:B------:R-:W1:Y:S01]  /*0600*/  LDS R7, [R3+UR12] ;  /* 0x0000000c03077984 */ /* 0x000e620008000800 */
[----:B------:R-:W-:-:S05]  /*0610*/  IADD3 R4, P1, R3, UR24, RZ ;  /* 0x0000001803047c10 */ /* 0x000fca000ff3e0ff */
[----:B------:R-:W-:-:S05]  /*0620*/  IMAD.X R5, RZ, RZ, UR25, P1 ;  /* 0x00000019ff057e24 */ /* 0x000fca00088e06ff */
[----:B-1----:R4:W5:Y:S01]  /*0630*/  ATOMG.E.EXCH.STRONG.GPU PT, RZ, [R4], R7 ;  /* 0x0000000704ff73a8 */ /* 0x00296200041ee100 */
[----:B------:R-:W-:-:S04]  /*0640*/  DEPBAR {5,4,3,2,1,0} ;  /* 0x0000003f0000791a */ /* 0x000fc80000000000 */
[----:B------:R4:W-:Y:S01]  /*0650*/  UTMACCTL.IV [UR24] ;  /* 0x00000000180079b9 */ /* 0x0009e20008000000 */
[----:B------:R-:W-:Y:S01]  /*0660*/  NOP ;  /* 0x0000000000007918 */ /* 0x000fe20000000000 */
.L_x_12:
[----:B------:R-:W-:Y:S05]  /*0670*/  @P0 BRA `(.L_x_13) ;  /* 0x00000000000c0947 */ /* 0x000fea0003800000 */
[----:B------:R0:W-:Y:S01]  /*0680*/  UTMACMDFLUSH ;  /* 0x00000000000079b7 */ /* 0x0001e20000000000 */
[----:B------:R-:W-:Y:S05]  /*0690*/  @P0 BRA `(.L_x_13) ;  /* 0x0000000000040947 */ /* 0x000fea0003800000 */
[----:B------:R-:W-:-:S04]  /*06a0*/  DEPBAR.LE SB0, 0x0 ;  /* 0x000080000000791a */ /* 0x000fc80000000000 */
.L_x_13:
[----:B------:R-:W-:Y:S05]  /*06b0*/  WARPSYNC.ALL ;  /* 0x0000000000007948 */ /* 0x000fea0003800000 */
[----:B-----5:R-:W-:Y:S06]  /*06c0*/  BAR.SYNC.DEFER_BLOCKING 0x0 ;  /* 0x0000000000007b1d */ /* 0x020fec0000010000 */
[----:B------:R-:W-:Y:S02]  /*06d0*/  BSSY B1, `(.L_x_14) ;  /* 0x000000b000017945 */ /* 0x000fe40003800000 */
[----:B------:R-:W-:Y:S06]  /*06e0*/  BAR.SYNC.DEFER_BLOCKING 0x0 ;  /* 0x0000000000007b1d */ /* 0x000fec0000010000 */
[----:B------:R5:W-:Y:S01]  /*06f0*/  @!P0 STS [R11], RZ ;  /* 0x000000ff0b008388 */ /* 0x000be20000000800 */
[----:B------:R-:W-:Y:S01]  /*0700*/  NOP ;  /* 0x0000000000007918 */ /* 0x000fe20000000000 */
[----:B------:R-:W-:Y:S05]  /*0710*/  @P2 BRA `(.L_x_15) ;  /* 0x0000000000182947 */ /* 0x000fea0003800000 */
[----:B-123--:R-:W1:Y:S01]  /*0720*/  LDS R3, [UR12+0x8] ;  /* 0x0000080cff037984 */ /* 0x00ee620008000800 */
[----:B------:R-:W2:Y:S01]  /*0730*/  LDC.64 R12, c[0x0][0x218] ;  /* 0x00008600ff0c7b82 */ /* 0x000ea20000000a00 */
[----:B----4-:R-:W-:Y:S02]  /*0740*/  IMAD.MOV.U32 R4, RZ, RZ, 0x70 ;  /* 0x00000070ff047424 */ /* 0x010fe400078e00ff */
[----:B--2---:R2:W-:Y:S03]  /*0750*/  STS.64 [UR12], R12 ;  /* 0x0000000cff007988 */ /* 0x0045e60008000a0c */
[----:B-1----:R-:W-:-:S05]  /*0760*/  LOP3.LUT R3, R3, 0x10, R4, 0xd8, !PT ;  /* 0x0000001003037812 */ /* 0x002fca00078ed804 */
[----:B------:R2:W-:Y:S02]  /*0770*/  STS [UR12+0x8], R3 ;  /* 0x00000803ff007988 */ /* 0x0005e4000800080c */
.L_x_15:
[----:B----4-:R-:W-:Y:S05]  /*0780*/  BSYNC B1 ;  /* 0x0000000000017941 */ /* 0x010fea0003800000 */
.L_x_14:
[----:B------:R-:W-:Y:S04]  /*0790*/  BSSY B2, `(.L_x_16) ;  /* 0x000000f000027945 */ /* 0x000fe80003800000 */
[----:B------:R-:W-:Y:S04]  /*07a0*/  BSSY B1, `(.L_x_17) ;  /* 0x000000c000017945 */ /* 0x000fe80003800000 */
[----:B------:R-:W-:Y:S05]  /*07b0*/  @P2 BRA `(.L_x_18) ;  /* 0x0000000000282947 */ /* 0x000fea0003800000 */
[----:B-123--:R-:W1:Y:S01]  /*07c0*/  LDS R3, [UR12+0x34] ;  /* 0x0000340cff037984 */ /* 0x00ee620008000800 */
[----:B------:R-:W-:Y:S01]  /*07d0*/  IMAD.MOV.U32 R4, RZ, RZ, 0x1f000000 ;  /* 0x1f000000ff047424 */ /* 0x000fe200078e00ff */
[----:B------:R-:W-:Y:S05]  /*07e0*/  @P2 BREAK B1 ;  /* 0x0000000000012942 */ /* 0x000fea0003800000 */
[----:B-1----:R-:W-:-:S05]  /*07f0*/  LOP3.LUT R3, R3, 0xff000000, R4, 0xb8, !PT ;  /* 0xff00000003037812 */ /* 0x002fca00078eb804 */
[----:B------:R1:W-:Y:S01]  /*0800*/  STS [UR12+0x34], R3 ;  /* 0x00003403ff007988 */ /* 0x0003e2000800080c */
[----:B------:R-:W-:Y:S05]  /*0810*/  @P2 BRA `(.L_x_19) ;  /* 0x0000000000182947 */ /* 0x000fea0003800000 */
[----:B------:R-:W2:Y:S01]  /*0820*/  LDS R4, [UR12+0x38] ;  /* 0x0000380cff047984 */ /* 0x000ea20008000800 */
[----:B-1----:R-:W-:-:S05]  /*0830*/  IMAD.MOV.U32 R3, RZ, RZ, 0x3f ;  /* 0x0000003fff037424 */ /* 0x002fca00078e00ff */
[----:B--2---:R-:W-:-:S05]  /*0840*/  LOP3.LUT R3, R4, 0xff, R3, 0xb8, !PT ;  /* 0x000000ff04037812 */ /* 0x004fca00078eb803 */
[----:B------:R4:W-:Y:S02]  /*0850*/  STS [UR12+0x38], R3 ;  /* 0x00003803ff007988 */ /* 0x0009e4000800080c */
.L_x_18:
[----:B------:R-:W-:Y:S05]  /*0860*/  BSYNC B1 ;  /* 0x0000000000017941 */ /* 0x000fea0003800000 */
.L_x_17:
[----:B------:R1:W-:Y:S02]  /*0870*/  @!P2 STS [UR12+0x20], R9 ;  /* 0x00002009ff00a988 */ /* 0x0003e4000800080c */
.L_x_19:
[----:B------:R-:W-:Y:S05]  /*0880*/  BSYNC B2 ;  /* 0x0000000000027941 */ /* 0x000fea0003800000 */
.L_x_16:
[----:B------:R-:W-:Y:S05]  /*0890*/  WARPSYNC.ALL ;  /* 0x0000000000007948 */ /* 0x000fea0003800000 */
[----:B-1234-:R-:W1:Y:S01]  /*08a0*/  LDC R3, c[0x0][0x22c] ;  /* 0x00008b00ff037b82 */ /* 0x01ee620000000800 */
[----:B------:R-:W-:Y:S01]  /*08b0*/  BSSY B2, `(.L_x_20) ;  /* 0x0000010000027945 */ /* 0x000fe20003800000 */
[----:B-1----:R-:W-:-:S05]  /*08c0*/  VIADD R3, R3, 0xffffffff ;  /* 0xffffffff03037836 */ /* 0x002fca0000000000 */
[----:B------:R1:W-:Y:S01]  /*08d0*/  @!P2 STS [UR12+0x24], R3 ;  /* 0x00002403ff00a988 */ /* 0x0003e2000800080c */
[----:B------:R-:W-:Y:S05]  /*08e0*/  @P2 BRA `(.L_x_21) ;  /* 0x0000000000302947 */ /* 0x000fea0003800000 */
[----:B------:R-:W2:Y:S01]  /*08f0*/  LDS R5, [UR12+0x34] ;  /* 0x0000340cff057984 */ /* 0x000ea20008000800 */
[----:B------:R-:W3:Y:S03]  /*0900*/  LDC.64 R12, c[0x0][0x240] ;  /* 0x00009000ff0c7b82 */ /* 0x000ee60000000a00 */
[----:B------:R-:W4:Y:S01]  /*0910*/  LDS R4, [UR12+0x1c] ;  /* 0x00001c0cff047984 */ /* 0x000f220008000800 */
[C---:B---3--:R-:W-:Y:S01]  /*0920*/  SHF.L.U64.HI R10, R12.reuse, 0x1, R13 ;  /* 0x000000010c0a7819 */ /* 0x048fe2000001020d */
[----:B------:R-:W-:-:S03]  /*0930*/  IMAD.SHL.U32 R7, R12, 0x2, RZ ;  /* 0x000000020c077824 */ /* 0x000fc600078e00ff */
[--C-:B------:R-:W-:Y:S02]  /*0940*/  SHF.R.U32.HI R9, RZ, 0x4, R10.reuse ;  /* 0x00000004ff097819 */ /* 0x100fe4000001160a */
[----:B------:R-:W-:-:S05]  /*0950*/  SHF.R.U64 R7, R7, 0x4, R10 ;  /* 0x0000000407077819 */ /* 0x000fca000000120a */
[----:B------:R3:W-:Y:S01]  /*0960*/  STS [UR12+0xc], R7 ;  /* 0x00000c07ff007988 */ /* 0x0007e2000800080c */
[----:B--2---:R-:W-:Y:S02]  /*0970*/  LOP3.LUT R5, R5, 0x7, RZ, 0xb8, !PT ;  /* 0x0000000705057812 */ /* 0x004fe400078eb8ff */
[----:B----4-:R-:W-:-:S03]  /*0980*/  LOP3.LUT R4, R4, 0xf, R9, 0xb8, !PT ;  /* 0x0000000f04047812 */ /* 0x010fc600078eb809 */
[----:B------:R3:W-:Y:S04]  /*0990*/  STS [UR12+0x34], R5 ;  /* 0x00003405ff007988 */ /* 0x0007e8000800080c */
[----:B------:R3:W-:Y:S02]  /*09a0*/  STS [UR12+0x1c], R4 ;  /* 0x00001c04ff007988 */ /* 0x0007e4000800080c */
.L_x_21:
[----:B------:R-:W-:Y:S05]  /*09b0*/  BSYNC B2 ;  /* 0x0000000000027941 */ /* 0x000fea0003800000 */
.L_x_20:
[----:B------:R-:W-:Y:S04]  /*09c0*/  BSSY B3, `(.L_x_22) ;  /* 0x000001a000037945 */ /* 0x000fe80003800000 */
[----:B------:R-:W-:Y:S04]  /*09d0*/  BSSY B2, `(.L_x_23) ;  /* 0x0000015000027945 */ /* 0x000fe80003800000 */
[----:B------:R-:W-:Y:S05]  /*09e0*/  @P2 BRA `(.L_x_24) ;  /* 0x0000000000202947 */ /* 0x000fea0003800000 */
[----:B---3--:R-:W2:Y:S02]  /*09f0*/  LDS R4, [UR12+0x34] ;  /* 0x0000340cff047984 */ /* 0x008ea40008000800 */
[----:B--2---:R-:W-:-:S05]  /*0a00*/  LOP3.LUT R4, R4, 0x38, RZ, 0xb8, !PT ;  /* 0x0000003804047812 */ /* 0x004fca00078eb8ff */
[----:B------:R2:W-:Y:S01]  /*0a10*/  STS [UR12+0x34], R4 ;  /* 0x00003404ff007988 */ /* 0x0005e2000800080c */
[----:B------:R-:W-:Y:S05]  /*0a20*/  @P2 BRA `(.L_x_25) ;  /* 0x0000000000202947 */ /* 0x000fea0003800000 */
[----:B--2---:R-:W2:Y:S01]  /*0a30*/  LDS R4, [UR12+0x8] ;  /* 0x0000080cff047984 */ /* 0x004ea20008000800 */
[----:B------:R-:W-:-:S05]  /*0a40*/  IMAD.MOV.U32 R5, RZ, RZ, 0x780 ;  /* 0x00000780ff057424 */ /* 0x000fca00078e00ff */
[----:B--2---:R-:W-:-:S05]  /*0a50*/  LOP3.LUT R4, R4, 0x500, R5, 0xd8, !PT ;  /* 0x0000050004047812 */ /* 0x004fca00078ed805 */
[----:B------:R2:W-:Y:S02]  /*0a60*/  STS [UR12+0x8], R4 ;  /* 0x00000804ff007988 */ /* 0x0005e4000800080c */
.L_x_24:
[----:B------:R-:W-:Y:S05]  /*0a70*/  @P2 BRA `(.L_x_26) ;  /* 0x0000000000282947 */ /* 0x000fea0003800000 */
[----:B--23--:R-:W2:Y:S02]  /*0a80*/  LDS R4, [UR12+0x8] ;  /* 0x0000080cff047984 */ /* 0x00cea40008000800 */
[----:B--2---:R-:W-:-:S05]  /*0a90*/  LOP3.LUT R4, R4, 0x1800, RZ, 0xb8, !PT ;  /* 0x0000180004047812 */ /* 0x004fca00078eb8ff */
[----:B------:R3:W-:Y:S02]  /*0aa0*/  STS [UR12+0x8], R4 ;  /* 0x00000804ff007988 */ /* 0x0007e4000800080c */
.L_x_25:
[----:B------:R-:W-:Y:S05]  /*0ab0*/  @P2 BREAK B2 ;  /* 0x0000000000022942 */ /* 0x000fea0003800000 */
[----:B------:R-:W-:Y:S05]  /*0ac0*/  @P2 BRA `(.L_x_27) ;  /* 0x0000000000242947 */ /* 0x000fea0003800000 */
[----:B--23--:R-:W2:Y:S01]  /*0ad0*/  LDS R4, [UR12+0x8] ;  /* 0x0000080cff047984 */ /* 0x00cea20008000800 */
[----:B------:R-:W-:-:S05]  /*0ae0*/  IMAD.MOV.U32 R5, RZ, RZ, 0x6000 ;  /* 0x00006000ff057424 */ /* 0x000fca00078e00ff */
[----:B--2---:R-:W-:-:S04]  /*0af0*/  LOP3.LUT R4, R4, 0x4000, R5, 0xd8, !PT ;  /* 0x0000400004047812 */ /* 0x004fc800078ed805 */
[----:B------:R-:W-:-:S05]  /*0b00*/  LOP3.LUT R4, R4, 0x400000, RZ, 0xb8, !PT ;  /* 0x0040000004047812 */ /* 0x000fca00078eb8ff */
[----:B------:R4:W-:Y:S02]  /*0b10*/  STS [UR12+0x8], R4 ;  /* 0x00000804ff007988 */ /* 0x0009e4000800080c */
.L_x_26:
[----:B------:R-:W-:Y:S05]  /*0b20*/  BSYNC B2 ;  /* 0x0000000000027941 */ /* 0x000fea0003800000 */
.L_x_23:
[----:B--234-:R-:W2:Y:S02]  /*0b30*/  @!P2 LDS R4, [UR12+0x8] ;  /* 0x0000080cff04a984 */ /* 0x01cea40008000800 */
[----:B--2---:R-:W-:-:S05]  /*0b40*/  @!P2 LOP3.LUT R4, R4, 0x8000, RZ, 0xb8, !PT ;  /* 0x000080000404a812 */ /* 0x004fca00078eb8ff */
[----:B------:R4:W-:Y:S02]  /*0b50*/  @!P2 STS [UR12+0x8], R4 ;  /* 0x00000804ff00a988 */ /* 0x0009e4000800080c */
.L_x_27:
[----:B------:R-:W-:Y:S05]  /*0b60*/  BSYNC B3 ;  /* 0x0000000000037941 */ /* 0x000fea0003800000 */
.L_x_22:
[----:B------:R-:W-:Y:S05]  /*0b70*/  WARPSYNC.ALL ;  /* 0x0000000000007948 */ /* 0x000fea0003800000 */
[----:B------:R-:W-:-:S04]  /*0b80*/  UIADD3 UR27, UR5, 0x80, URZ ;  /* 0x00000080051b7890 */ /* 0x000fc8000fffe03f */
[----:B------:R-:W-:-:S04]  /*0b90*/  UIADD3 UR26, UP0, UR27, UR28, URZ ;  /* 0x0000001c1b1a7290 */ /* 0x000fc8000ff1e03f */
[----:B------:R-:W-:Y:S01]  /*0ba0*/  ULEA.HI.X.SX32 UR27, UR27, UR29, 0x1, UP0 ;  /* 0x0000001d1b1b7291 */ /* 0x000fe200080f0e3f */
[----:B------:R-:W-:Y:S11]  /*0bb0*/  @P0 BRA `(.L_x_28) ;  /* 0x0000000000280947 */ /* 0x000ff60003800000 */
[----:B--234-:R-:W2:Y:S01]  /*0bc0*/  S2R R4, SR_LANEID ;  /* 0x0000000000047919 */ /* 0x01cea20000000000 */
[----:B------:R-:W-:Y:S05]  /*0bd0*/  WARPSYNC.ALL ;  /* 0x0000000000007948 */ /* 0x000fea0003800000 */
[----:B--2---:R-:W-:-:S05]  /*0be0*/  IMAD.SHL.U32 R9, R4, 0x4, RZ ;  /* 0x0000000404097824 */ /* 0x004fca00078e00ff */
[----:B------:R-:W2:Y:S01]  /*0bf0*/  LDS R7, [R9+UR12] ;  /* 0x0000000c09077984 */ /* 0x000ea20008000800 */
[----:B------:R-:W-:-:S05]  /*0c00*/  IADD3 R4, P1, R9, UR26, RZ ;  /* 0x0000001a09047c10 */ /* 0x000fca000ff3e0ff */
[----:B------:R-:W-:-:S05]  /*0c10*/  IMAD.X R5, RZ, RZ, UR27, P1 ;  /* 0x0000001bff057e24 */ /* 0x000fca00088e06ff */
[----:B--2---:R2:W3:Y:S01]  /*0c20*/  ATOMG.E.EXCH.STRONG.GPU PT, RZ, [R4], R7 ;  /* 0x0000000704ff73a8 */ /* 0x0044e200041ee100 */
[----:B------:R-:W-:-:S04]  /*0c30*/  DEPBAR {5,4,3,2,1,0} ;  /* 0x0000003f0000791a */ /* 0x000fc80000000000 */
[----:B------:R2:W-:Y:S01]  /*0c40*/  UTMACCTL.IV [UR26] ;  /* 0x000000001a0079b9 */ /* 0x0005e20008000000 */
[----:B------:R-:W-:Y:S01]  /*0c50*/  NOP ;  /* 0x0000000000007918 */ /* 0x000fe20000000000 */
.L_x_28:
[----:B------:R-:W-:Y:S05]  /*0c60*/  @P0 BRA `(.L_x_29) ;  /* 0x00000000000c0947 */ /* 0x000fea0003800000 */
[----:B------:R0:W-:Y:S01]  /*0c70*/  UTMACMDFLUSH ;  /* 0x00000000000079b7 */ /* 0x0001e20000000000 */
[----:B------:R-:W-:Y:S05]  /*0c80*/  @P0 BRA `(.L_x_29) ;  /* 0x0000000000040947 */ /* 0x000fea0003800000 */
[----:B------:R-:W-:-:S04]  /*0c90*/  DEPBAR.LE SB0, 0x0 ;  /* 0x000080000000791a */ /* 0x000fc80000000000 */
.L_x_29:
[----:B------:R-:W-:Y:S05]  /*0ca0*/  WARPSYNC.ALL ;  /* 0x0000000000007948 */ /* 0x000fea0003800000 */
[----:B---3--:R-:W-:Y:S06]  /*0cb0*/  BAR.SYNC.DEFER_BLOCKING 0x0 ;  /* 0x0000000000007b1d */ /* 0x008fec0000010000 */
[----:B------:R-:W-:Y:S02]  /*0cc0*/  BSSY B3, `(.L_x_30) ;  /* 0x000000b000037945 */ /* 0x000fe40003800000 */
[----:B------:R-:W-:Y:S06]  /*0cd0*/  BAR.SYNC.DEFER_BLOCKING 0x0 ;  /* 0x0000000000007b1d */ /* 0x000fec0000010000 */
[----:B------:R3:W-:Y:S01]  /*0ce0*/  @!P0 STS [R11], RZ ;  /* 0x000000ff0b008388 */ /* 0x0007e20000000800 */
[----:B------:R-:W-:Y:S01]  /*0cf0*/  NOP ;  /* 0x0000000000007918 */ /* 0x000fe20000000000 */
[----:B------:R-:W-:Y:S05]  /*0d00*/  @P2 BRA `(.L_x_31) ;  /* 0x0000000000182947 */ /* 0x000fea0003800000 */
[----:B--2-4-:R-:W2:Y:S01]  /*0d10*/  LDS R4, [UR12+0x8] ;  /* 0x0000080cff047984 */ /* 0x014ea20008000800 */
[----:B---3-5:R-:W3:Y:S01]  /*0d20*/  LDC.64 R10, c[0x0][0x220] ;  /* 0x00008800ff0a7b82 */ /* 0x028ee20000000a00 */
[----:B------:R-:W-:Y:S02]  /*0d30*/  IMAD.MOV.U32 R5, RZ, RZ, 0x70 ;  /* 0x00000070ff057424 */ /* 0x000fe400078e00ff */
[----:B---3--:R3:W-:Y:S03]  /*0d40*/  STS.64 [UR12], R10 ;  /* 0x0000000aff007988 */ /* 0x0087e60008000a0c */
[----:B--2---:R-:W-:-:S05]  /*0d50*/  LOP3.LUT R4, R4, 0x10, R5, 0xd8, !PT ;  /* 0x0000001004047812 */ /* 0x004fca00078ed805 */
[----:B------:R3:W-:Y:S02]  /*0d60*/  STS [UR12+0x8], R4 ;  /* 0x00000804ff007988 */ /* 0x0007e4000800080c */
.L_x_31:
[----:B--2---:R-:W-:Y:S05]  /*0d70*/  BSYNC B3 ;  /* 0x0000000000037941 */ /* 0x004fea0003800000 */
.L_x_30:
[----:B------:R-:W-:Y:S04]  /*0d80*/  BSSY B4, `(.L_x_32) ;  /* 0x0000011000047945 */ /* 0x000fe80003800000 */
[----:B------:R-:W-:Y:S04]  /*0d90*/  BSSY B3, `(.L_x_33) ;  /* 0x000000e000037945 */ /* 0x000fe80003800000 */
[----:B------:R-:W-:Y:S05]  /*0da0*/  @P2 BRA `(.L_x_34) ;  /* 0x0000000000242947 */ /* 0x000fea0003800000 */
[----:B---34-:R-:W2:Y:S01]  /*0db0*/  LDS R4, [UR12+0x34] ;  /* 0x0000340cff047984 */ /* 0x018ea20008000800 */
[----:B------:R-:W-:-:S05]  /*0dc0*/  IMAD.MOV.U32 R5, RZ, RZ, 0x3f000000 ;  /* 0x3f000000ff057424 */ /* 0x000fca00078e00ff */
[----:B--2---:R-:W-:-:S05]  /*0dd0*/  LOP3.LUT R4, R4, 0xff000000, R5, 0xb8, !PT ;  /* 0xff00000004047812 */ /* 0x004fca00078eb805 */
[----:B------:R2:W-:Y:S01]  /*0de0*/  STS [UR12+0x34], R4 ;  /* 0x00003404ff007988 */ /* 0x0005e2000800080c */
[----:B------:R-:W-:Y:S05]  /*0df0*/  @P2 BRA `(.L_x_35) ;  /* 0x00000000001c2947 */ /* 0x000fea0003800000 */
[----:B--2---:R-:W2:Y:S01]  /*0e00*/  LDS R4, [UR12+0x38] ;  /* 0x0000380cff047984 */ /* 0x004ea20008000800 */
[----:B------:R-:W-:-:S05]  /*0e10*/  IMAD.MOV.U32 R5, RZ, RZ, 0x7f ;  /* 0x0000007fff057424 */ /* 0x000fca00078e00ff */
[----:B--2---:R-:W-:-:S05]  /*0e20*/  LOP3.LUT R4, R4, 0xff, R5, 0xb8, !PT ;  /* 0x000000ff04047812 */ /* 0x004fca00078eb805 */
[----:B------:R2:W-:Y:S02]  /*0e30*/  STS [UR12+0x38], R4 ;  /* 0x00003804ff007988 */ /* 0x0005e4000800080c */
.L_x_34:
[----:B------:R-:W-:Y:S05]  /*0e40*/  @P2 BREAK B3 ;  /* 0x0000000000032942 */ /* 0x000fea0003800000 */
[----:B------:R-:W-:Y:S05]  /*0e50*/  @P2 BRA `(.L_x_36) ;  /* 0x00000000000c2947 */ /* 0x000fea0003800000 */
[----:B------:R1:W-:Y:S02]  /*0e60*/  STS [UR12+0x20], R3 ;  /* 0x00002003ff007988 */ /* 0x0003e4000800080c */
.L_x_35:
[----:B------:R-:W-:Y:S05]  /*0e70*/  BSYNC B3 ;  /* 0x0000000000037941 */ /* 0x000fea0003800000 */
.L_x_33:
[----:B------:R1:W-:Y:S02]  /*0e80*/  @!P2 STS [UR12+0x24], R2 ;  /* 0x00002402ff00a988 */ /* 0x0003e4000800080c */
.L_x_36:
[----:B------:R-:W-:Y:S05]  /*0e90*/  BSYNC B4 ;  /* 0x0000000000047941 */ /* 0x000fea0003800000 */
.L_x_32:
[----:B------:R-:W-:Y:S05]  /*0ea0*/  WARPSYNC.ALL ;  /* 0x0000000000007948 */ /* 0x000fea0003800000 */
[----:B------:R-:W-:Y:S04]  /*0eb0*/  BSSY B4, `(.L_x_37) ;  /* 0x000000e000047945 */ /* 0x000fe80003800000 */
[----:B------:R-:W-:Y:S05]  /*0ec0*/  @P2 BRA `(.L_x_38) ;  /* 0x0000000000302947 */ /* 0x000fea0003800000 */
[----:B-1----:R-:W1:Y:S01]  /*0ed0*/  LDS R3, [UR12+0x34] ;  /* 0x0000340cff037984 */ /* 0x002e620008000800 */
[----:B--234-:R-:W2:Y:S03]  /*0ee0*/  LDC.64 R4, c[0x0][0x248] ;  /* 0x00009200ff047b82 */ /* 0x01cea60000000a00 */
        /* <DEDUP_REMOVED lines=10> */
.L_x_38:
[----:B------:R-:W-:Y:S05]  /*0f90*/  BSYNC B4 ;  /* 0x0000000000047941 */ /* 0x000fea0003800000 */
.L_x_37:
[----:B------:R-:W-:Y:S04]  /*0fa0*/  BSSY B4, `(.L_x_39) ;  /* 0x000001a000047945 */ /* 0x000fe80003800000 */
[----:B------:R-:W-:Y:S04]  /*0fb0*/  BSSY B5, `(.L_x_40) ;  /* 0x0000015000057945 */ /* 0x000fe80003800000 */
[----:B------:R-:W-:Y:S05]  /*0fc0*/  @P2 BRA `(.L_x_41) ;  /* 0x0000000000202947 */ /* 0x000fea0003800000 */
[----:B-12---:R-:W1:Y:S02]  /*0fd0*/  LDS R2, [UR12+0x34] ;  /* 0x0000340cff027984 */ /* 0x006e640008000800 */
[----:B-1----:R-:W-:-:S05]  /*0fe0*/  LOP3.LUT R2, R2, 0x38, RZ, 0xb8, !PT ;  /* 0x0000003802027812 */ /* 0x002fca00078eb8ff */
[----:B------:R1:W-:Y:S01]  /*0ff0*/  STS [UR12+0x34], R2 ;  /* 0x00003402ff007988 */ /* 0x0003e2000800080c */
[----:B------:R-:W-:Y:S05]  /*1000*/  @P2 BRA `(.L_x_42) ;  /* 0x0000000000202947 */ /* 0x000fea0003800000 */
[----:B-1----:R-:W1:Y:S01]  /*1010*/  LDS R2, [UR12+0x8] ;  /* 0x0000080cff027984 */ /* 0x002e620008000800 */
[----:B------:R-:W-:-:S05]  /*1020*/  IMAD.MOV.U32 R3, RZ, RZ, 0x780 ;  /* 0x00000780ff037424 */ /* 0x000fca00078e00ff */
[----:B-1----:R-:W-:-:S05]  /*1030*/  LOP3.LUT R2, R2, 0x500, R3, 0xd8, !PT ;  /* 0x0000050002027812 */ /* 0x002fca00078ed803 */
[----:B------:R1:W-:Y:S02]  /*1040*/  STS [UR12+0x8], R2 ;  /* 0x00000802ff007988 */ /* 0x0003e4000800080c */
.L_x_41:
[----:B------:R-:W-:Y:S05]  /*1050*/  @P2 BRA `(.L_x_43) ;  /* 0x0000000000282947 */ /* 0x000fea0003800000 */
[----:B-12---:R-:W1:Y:S02]  /*1060*/  LDS R2, [UR12+0x8] ;  /* 0x0000080cff027984 */ /* 0x006e640008000800 */
[----:B-1----:R-:W-:-:S05]  /*1070*/  LOP3.LUT R2, R2, 0x1800, RZ, 0xb8, !PT ;  /* 0x0000180002027812 */ /* 0x002fca00078eb8ff */
[----:B------:R2:W-:Y:S02]  /*1080*/  STS [UR12+0x8], R2 ;  /* 0x00000802ff007988 */ /* 0x0005e4000800080c */
.L_x_42:
[----:B------:R-:W-:Y:S05]  /*1090*/  @P2 BREAK B5 ;  /* 0x0000000000052942 */ /* 0x000fea0003800000 */
[----:B------:R-:W-:Y:S05]  /*10a0*/  @P2 BRA `(.L_x_44) ;  /* 0x0000000000242947 */ /* 0x000fea0003800000 */
[----:B-12---:R-:W1:Y:S01]  /*10b0*/  LDS R2, [UR12+0x8] ;  /* 0x0000080cff027984 */ /* 0x006e620008000800 */
[----:B------:R-:W-:-:S05]  /*10c0*/  IMAD.MOV.U32 R3, RZ, RZ, 0x6000 ;  /* 0x00006000ff037424 */ /* 0x000fca00078e00ff */
[----:B-1----:R-:W-:-:S04]  /*10d0*/  LOP3.LUT R2, R2, 0x6000, R3, 0xd8, !PT ;  /* 0x0000600002027812 */ /* 0x002fc800078ed803 */
[----:B------:R-:W-:-:S05]  /*10e0*/  LOP3.LUT R2, R2, 0x400000, RZ, 0xb8, !PT ;  /* 0x0040000002027812 */ /* 0x000fca00078eb8ff */
[----:B------:R1:W-:Y:S02]  /*10f0*/  STS [UR12+0x8], R2 ;  /* 0x00000802ff007988 */ /* 0x0003e4000800080c */
.L_x_43:
[----:B------:R-:W-:Y:S05]  /*1100*/  BSYNC B5 ;  /* 0x0000000000057941 */ /* 0x000fea0003800000 */
.L_x_40:
[----:B-12---:R-:W1:Y:S02]  /*1110*/  @!P2 LDS R2, [UR12+0x8] ;  /* 0x0000080cff02a984 */ /* 0x006e640008000800 */
[----:B-1----:R-:W-:-:S05]  /*1120*/  @!P2 LOP3.LUT R2, R2, 0x8000, RZ, 0xb8, !PT ;  /* 0x000080000202a812 */ /* 0x002fca00078eb8ff */
[----:B------:R1:W-:Y:S02]  /*1130*/  @!P2 STS [UR12+0x8], R2 ;  /* 0x00000802ff00a988 */ /* 0x0003e4000800080c */
.L_x_44:
[----:B------:R-:W-:Y:S05]  /*1140*/  BSYNC B4 ;  /* 0x0000000000047941 */ /* 0x000fea0003800000 */
.L_x_39:
[----:B------:R-:W-:Y:S05]  /*1150*/  WARPSYNC.ALL ;  /* 0x0000000000007948 */ /* 0x000fea0003800000 */
[----:B------:R-:W-:Y:S01]  /*1160*/  UIADD3 UR5, UR5, 0x100, URZ ;  /* 0x0000010005057890 */ /* 0x000fe2000fffe03f */
[----:B------:R-:W-:Y:S02]  /*1170*/  ISETP.GE.AND P1, PT, R8, 0x1, PT ;  /* 0x000000010800780c */ /* 0x000fe40003f26270 */
[----:B------:R-:W-:Y:S02]  /*1180*/  CS2R R24, SRZ ;  /* 0x0000000000187805 */ /* 0x000fe4000001ff00 */
[----:B------:R-:W-:Y:S01]  /*1190*/  CS2R R26, SRZ ;  /* 0x00000000001a7805 */ /* 0x000fe2000001ff00 */
[----:B------:R-:W-:Y:S01]  /*11a0*/  UIADD3 UR28, UP0, UR5, UR28, URZ ;  /* 0x0000001c051c7290 */ /* 0x000fe2000ff1e03f */
[----:B------:R-:W-:-:S02]  /*11b0*/  CS2R R28, SRZ ;  /* 0x00000000001c7805 */ /* 0x000fc4000001ff00 */
[----:B------:R-:W-:Y:S01]  /*11c0*/  CS2R R30, SRZ ;  /* 0x00000000001e7805 */ /* 0x000fe2000001ff00 */
[----:B------:R-:W-:Y:S01]  /*11d0*/  IMAD.MOV.U32 R32, RZ, RZ, RZ ;  /* 0x000000ffff207224 */ /* 0x000fe200078e00ff */
[----:B------:R-:W-:Y:S01]  /*11e0*/  ULEA.HI.X.SX32 UR29, UR5, UR29, 0x1, UP0 ;  /* 0x0000001d051d7291 */ /* 0x000fe200080f0e3f */
[----:B------:R-:W-:Y:S11]  /*11f0*/  @P0 BRA `(.L_x_45) ;  /* 0x0000000000280947 */ /* 0x000ff60003800000 */
[----:B-12---:R-:W3:Y:S01]  /*1200*/  S2R R2, SR_LANEID ;  /* 0x0000000000027919 */ /* 0x006ee20000000000 */
[----:B------:R-:W-:Y:S05]  /*1210*/  WARPSYNC.ALL ;  /* 0x0000000000007948 */ /* 0x000fea0003800000 */
[----:B---34-:R-:W-:-:S05]  /*1220*/  IMAD.SHL.U32 R4, R2, 0x4, RZ ;  /* 0x0000000402047824 */ /* 0x018fca00078e00ff */
[----:B------:R-:W1:Y:S01]  /*1230*/  LDS R5, [R4+UR12] ;  /* 0x0000000c04057984 */ /* 0x000e620008000800 */
[----:B------:R-:W-:-:S05]  /*1240*/  IADD3 R2, P3, R4, UR28, RZ ;  /* 0x0000001c04027c10 */ /* 0x000fca000ff7e0ff */
[----:B------:R-:W-:-:S05]  /*1250*/  IMAD.X R3, RZ, RZ, UR29, P3 ;  /* 0x0000001dff037e24 */ /* 0x000fca00098e06ff */
[----:B-1----:R1:W2:Y:S01]  /*1260*/  ATOMG.E.EXCH.STRONG.GPU PT, RZ, [R2], R5 ;  /* 0x0000000502ff73a8 */ /* 0x0022a200041ee100 */
[----:B------:R-:W-:-:S04]  /*1270*/  DEPBAR {5,4,3,2,1,0} ;  /* 0x0000003f0000791a */ /* 0x000fc80000000000 */
[----:B------:R1:W-:Y:S01]  /*1280*/  UTMACCTL.IV [UR28] ;  /* 0x000000001c0079b9 */ /* 0x0003e20008000000 */
[----:B------:R-:W-:Y:S01]  /*1290*/  NOP ;  /* 0x0000000000007918 */ /* 0x000fe20000000000 */
.L_x_45:
[----:B------:R-:W-:Y:S05]  /*12a0*/  @P0 BRA `(.L_x_46) ;  /* 0x00000000000c0947 */ /* 0x000fea0003800000 */
[----:B------:R0:W-:Y:S01]  /*12b0*/  UTMACMDFLUSH ;  /* 0x00000000000079b7 */ /* 0x0001e20000000000 */
[----:B------:R-:W-:Y:S05]  /*12c0*/  @P0 BRA `(.L_x_46) ;  /* 0x0000000000040947 */ /* 0x000fea0003800000 */
[----:B------:R-:W-:-:S04]  /*12d0*/  DEPBAR.LE SB0, 0x0 ;  /* 0x000080000000791a */ /* 0x000fc80000000000 */
.L_x_46:
[----:B------:R-:W-:Y:S05]  /*12e0*/  WARPSYNC.ALL ;  /* 0x0000000000007948 */ /* 0x000fea0003800000 */
[----:B--2---:R-:W-:Y:S01]  /*12f0*/  BAR.SYNC.DEFER_BLOCKING 0x0 ;  /* 0x0000000000007b1d */ /* 0x004fe20000010000 */
[----:B------:R-:W-:Y:S01]  /*1300*/  USHF.L.U32 UR19, UR31, 0x7, URZ ;  /* 0x000000071f137899 */ /* 0x000fe2000800063f */
[----:B------:R-:W-:Y:S01]  /*1310*/  IMAD.MOV.U32 R33, RZ, RZ, RZ ;  /* 0x000000ffff217224 */ /* 0x000fe200078e00ff */
[----:B------:R-:W-:Y:S02]  /*1320*/  CS2R R34, SRZ ;  /* 0x0000000000227805 */ /* 0x000fe4000001ff00 */
[----:B------:R-:W-:-:S02]  /*1330*/  CS2R R36, SRZ ;  /* 0x0000000000247805 */ /* 0x000fc4000001ff00 */
[----:B------:R-:W-:Y:S01]  /*1340*/  CS2R R38, SRZ ;  /* 0x0000000000267805 */ /* 0x000fe2000001ff00 */
[----:B------:R-:W-:Y:S01]  /*1350*/  VOTEU.ALL UP0, P2 ;  /* 0x00000000003f7886 */ /* 0x000fe20001000000 */
[----:B------:R-:W-:Y:S01]  /*1360*/  UMOV UR6, 0x1 ;  /* 0x0000000100067882 */ /* 0x000fe20000000000 */
[----:B------:R-:W-:Y:S01]  /*1370*/  VOTEU.ALL UP1, P2 ;  /* 0x00000000003f7886 */ /* 0x000fe20001020000 */
[----:B------:R-:W-:Y:S01]  /*1380*/  VOTEU.ALL UP2, P2 ;  /* 0x00000000003f7886 */ /* 0x000fe20001040000 */
[----:B------:R-:W-:Y:S01]  /*1390*/  CS2R R40, SRZ ;  /* 0x0000000000287805 */ /* 0x000fe2000001ff00 */
[----:B------:R-:W-:-:S04]  /*13a0*/  @!UP0 UIADD3 UR8, -UR6, 0x100000, URZ ;  /* 0x0010000006088890 */ /* 0x000fc8000fffe13f */
[----:B------:R-:W-:Y:S02]  /*13b0*/  @!UP0 USHF.L.U32 UR9, UR8, 0xb, URZ ;  /* 0x0000000b08098899 */ /* 0x000fe4000800063f */
[----:B------:R-:W-:Y:S01]  /*13c0*/  @!UP0 USHF.L.U32 UR8, UR8, 0x1, URZ ;  /* 0x0000000108088899 */ /* 0x000fe2000800063f */
        /* <DEDUP_REMOVED lines=9> */
[----:B------:R-:W-:Y:S01]  /*1460*/  VOTEU.ALL UP0, P2 ;  /* 0x00000000003f7886 */ /* 0x000fe20001000000 */
[----:B------:R-:W-:Y:S02]  /*1470*/  CS2R R48, SRZ ;  /* 0x0000000000307805 */ /* 0x000fe4000001ff00 */
[----:B------:R-:W-:Y:S02]  /*1480*/  CS2R R50, SRZ ;  /* 0x0000000000327805 */ /* 0x000fe4000001ff00 */
[----:B------:R-:W-:Y:S02]  /*1490*/  CS2R R52, SRZ ;  /* 0x0000000000347805 */ /* 0x000fe4000001ff00 */
[----:B------:R-:W-:Y:S01]  /*14a0*/  CS2R R54, SRZ ;  /* 0x0000000000367805 */ /* 0x000fe2000001ff00 */
[----:B------:R-:W2:Y:S02]  /*14b0*/  FENCE.VIEW.ASYNC.S ;  /* 0x00000000000073c6 */ /* 0x000ea40000000000 */
[----:B--2---:R-:W2:Y:S02]  /*14c0*/  @!UP0 SYNCS.EXCH.64 URZ, [UR12+0x9000], UR8 ;  /* 0x009000080c3f85b2 */ /* 0x004ea40008000100 */
[----:B--2---:R-:W-:Y:S06]  /*14d0*/  BAR.SYNC.DEFER_BLOCKING 0x0 ;  /* 0x0000000000007b1d */ /* 0x004fec0000010000 */
[----:B------:R2:W4:Y:S02]  /*14e0*/  @!UP1 SYNCS.EXCH.64 URZ, [UR12+0x9008], UR10 ;  /* 0x0090080a0c3f95b2 */ /* 0x0005240008000100 */
[----:B----4-:R-:W-:Y:S01]  /*14f0*/  BAR.SYNC.DEFER_BLOCKING 0x0 ;  /* 0x0000000000007b1d */ /* 0x010fe20000010000 */
[----:B--2---:R-:W-:-:S05]  /*1500*/  USHF.L.U32 UR11, UR30, 0x6, URZ ;  /* 0x000000061e0b7899 */ /* 0x004fca000800063f */
[----:B------:R2:W4:Y:S01]  /*1510*/  @!UP2 SYNCS.EXCH.64 URZ, [UR12+0x9010], UR6 ;  /* 0x009010060c3fa5b2 */ /* 0x0005220008000100 */
[----:B------:R-:W-:Y:S06]  /*1520*/  @!P1 BRA `(.L_x_47) ;  /* 0x0000000400489947 */ /* 0x000fec0003800000 */
[----:B-1----:R-:W-:Y:S02]  /*1530*/  SHF.R.U32.HI R2, RZ, 0x5, R0 ;  /* 0x00000005ff027819 */ /* 0x002fe40000011600 */
[----:B------:R-:W-:Y:S02]  /*1540*/  CS2R R24, SRZ ;  /* 0x0000000000187805 */ /* 0x000fe4000001ff00 */
[----:B------:R-:W-:Y:S02]  /*1550*/  CS2R R26, SRZ ;  /* 0x00000000001a7805 */ /* 0x000fe4000001ff00 */
[----:B------:R-:W-:Y:S02]  /*1560*/  CS2R R28, SRZ ;  /* 0x00000000001c7805 */ /* 0x000fe4000001ff00 */
[----:B------:R-:W-:Y:S02]  /*1570*/  R2UR UR13, R2 ;  /* 0x00000000020d72ca */ /* 0x000fe400000e0000 */
[----:B------:R-:W-:-:S02]  /*1580*/  CS2R R30, SRZ ;  /* 0x00000000001e7805 */ /* 0x000fc4000001ff00 */
[----:B------:R-:W-:Y:S02]  /*1590*/  CS2R R32, SRZ ;  /* 0x0000000000207805 */ /* 0x000fe4000001ff00 */
[----:B------:R-:W-:Y:S02]  /*15a0*/  CS2R R34, SRZ ;  /* 0x0000000000227805 */ /* 0x000fe4000001ff00 */
[----:B------:R-:W-:Y:S02]  /*15b0*/  CS2R R36, SRZ ;  /* 0x0000000000247805 */ /* 0x000fe4000001ff00 */
[----:B------:R-:W-:Y:S02]  /*15c0*/  CS2R R38, SRZ ;  /* 0x0000000000267805 */ /* 0x000fe4000001ff00 */
[----:B------:R-:W-:Y:S02]  /*15d0*/  CS2R R40, SRZ ;  /* 0x0000000000287805 */ /* 0x000fe4000001ff00 */
[----:B------:R-:W-:-:S02]  /*15e0*/  CS2R R42, SRZ ;  /* 0x00000000002a7805 */ /* 0x000fc4000001ff00 */
[----:B------:R-:W-:Y:S02]  /*15f0*/  CS2R R44, SRZ ;  /* 0x00000000002c7805 */ /* 0x000fe4000001ff00 */
[----:B------:R-:W-:Y:S02]  /*1600*/  CS2R R46, SRZ ;  /* 0x00000000002e7805 */ /* 0x000fe4000001ff00 */
[----:B------:R-:W-:Y:S02]  /*1610*/  CS2R R48, SRZ ;  /* 0x0000000000307805 */ /* 0x000fe4000001ff00 */
[----:B------:R-:W-:Y:S02]  /*1620*/  CS2R R50, SRZ ;  /* 0x0000000000327805 */ /* 0x000fe4000001ff00 */
[----:B------:R-:W-:Y:S02]  /*1630*/  CS2R R52, SRZ ;  /* 0x0000000000347805 */ /* 0x000fe4000001ff00 */
[----:B------:R-:W-:Y:S01]  /*1640*/  CS2R R54, SRZ ;  /* 0x0000000000367805 */ /* 0x000fe2000001ff00 */
[----:B------:R-:W-:Y:S01]  /*1650*/  UMOV UR5, URZ ;  /* 0x0000003f00057c82 */ /* 0x000fe20008000000 */
[----:B------:R-:W-:-:S05]  /*1660*/  UMOV UR18, URZ ;  /* 0x0000003f00127c82 */ /* 0x000fca0008000000 */
.L_x_49:
[----:B----4-:R-:W-:Y:S01]  /*1670*/  BAR.SYNC.DEFER_BLOCKING 0x0 ;  /* 0x0000000000007b1d */ /* 0x010fe20000010000 */
[----:B------:R-:W-:Y:S01]  /*1680*/  ULEA UR20, UR5, UR12, 0x3 ;  /* 0x0000000c05147291 */ /* 0x000fe2000f8e183f */
[----:B------:R-:W-:Y:S01]  /*1690*/  @!P2 IMAD.MOV.U32 R2, RZ, RZ, 0x3000 ;  /* 0x00003000ff02a424 */ /* 0x000fe200078e00ff */
[----:B------:R-:W-:Y:S01]  /*16a0*/  ELECT P0, URZ, PT ;  /* 0x00000000003f782f */ /* 0x000fe20003800000 */
[----:B------:R-:W-:-:S03]  /*16b0*/  ULEA UR16, UR5, UR12, 0xd ;  /* 0x0000000c05107291 */ /* 0x000fc6000f8e683f */
[----:B------:R-:W-:Y:S02]  /*16c0*/  ISETP.LT.U32.AND P0, PT, R6, 0x20, P0 ;  /* 0x000000200600780c */ /* 0x000fe40000701070 */
[----:B------:R-:W-:Y:S01]  /*16d0*/  ELECT P1, URZ, PT ;  /* 0x00000000003f782f */ /* 0x000fe20003820000 */
[----:B------:R-:W-:-:S03]  /*16e0*/  ULEA UR8, UR5, UR12, 0xc ;  /* 0x0000000c05087291 */ /* 0x000fc6000f8e603f */
[----:B------:R-:W-:Y:S01]  /*16f0*/  ISETP.LT.U32.AND P1, PT, R6, 0x20, P1 ;  /* 0x000000200600780c */ /* 0x000fe20000f21070 */
[----:B------:R-:W-:Y:S01]  /*1700*/  UMOV UR10, UR18 ;  /* 0x00000012000a7c82 */ /* 0x000fe20008000000 */
[----:B------:R-:W-:-:S05]  /*1710*/  UIADD3 UR8, UR8, 0x6000, URZ ;  /* 0x0000600008087890 */ /* 0x000fca000fffe03f */
[----:B------:R-:W-:Y:S01]  /*1720*/  VOTEU.ANY UP0, P0 ;  /* 0x00000000003f7886 */ /* 0x000fe20000000100 */
[----:B------:R-:W-:Y:S01]  /*1730*/  VOTEU.ANY UP2, P0 ;  /* 0x00000000003f7886 */ /* 0x000fe20000040100 */
[----:B------:R1:W-:Y:S01]  /*1740*/  @!P2 SYNCS.ARRIVE.TRANS64 RZ, [UR20+0x9000], R2 ;  /* 0x00900002ffffa9a7 */ /* 0x0003e20008000014 */
[----:B------:R4:W-:Y:S06]  /*1750*/  MEMBAR.ALL.CTA ;  /* 0x0000000000007992 */ /* 0x0009ec0000008000 */
[----:B----4-:R-:W4:Y:S01]  /*1760*/  FENCE.VIEW.ASYNC.S ;  /* 0x00000000000073c6 */ /* 0x010f220000000000 */
[----:B------:R-:W-:Y:S01]  /*1770*/  @UP0 UIADD3 UR17, UR20, 0x9000, URZ ;  /* 0x0000900014110890 */ /* 0x000fe2000fffe03f */
[----:B--2---:R-:W-:Y:S01]  /*1780*/  @UP0 UMOV UR6, UR24 ;  /* 0x0000001800060c82 */ /* 0x004fe20008000000 */
[----:B------:R-:W-:Y:S01]  /*1790*/  @UP0 UMOV UR7, UR25 ;  /* 0x0000001900070c82 */ /* 0x000fe20008000000 */
[----:B----4-:R-:W-:Y:S01]  /*17a0*/  VOTEU.ANY UP1, P1 ;  /* 0x00000000003f7886 */ /* 0x010fe20000820100 */
[----:B------:R-:W-:Y:S01]  /*17b0*/  VOTEU.ANY UP3, P1 ;  /* 0x00000000003f7886 */ /* 0x000fe20000860100 */
[----:B-1----:R-:W-:-:S03]  /*17c0*/  IMAD.U32 R2, RZ, RZ, UR4 ;  /* 0x00000004ff027e24 */ /* 0x002fc6000f8e00ff */
[----:B------:R-:W-:Y:S01]  /*17d0*/  @UP1 UIADD3 UR9, UR20, 0x9000, URZ ;  /* 0x0000900014091890 */ /* 0x000fe2000fffe03f */
[----:B------:R-:W-:Y:S01]  /*17e0*/  @UP1 UMOV UR14, UR26 ;  /* 0x0000001a000e1c82 */ /* 0x000fe20008000000 */
[----:B------:R-:W-:Y:S01]  /*17f0*/  @UP1 UMOV UR15, UR27 ;  /* 0x0000001b000f1c82 */ /* 0x000fe20008000000 */
[----:B------:R-:W-:Y:S01]  /*1800*/  SHF.L.U32 R2, R2, 0x1f, RZ ;  /* 0x0000001f02027819 */ /* 0x000fe200000006ff */
[----:B------:R-:W-:Y:S06]  /*1810*/  BAR.SYNC.DEFER_BLOCKING 0x0 ;  /* 0x0000000000007b1d */ /* 0x000fec0000010000 */
[----:B------:R1:W-:Y:S02]  /*1820*/  @UP2 UTMALDG.2D [UR16], [UR6] ;  /* 0x00000010060025b4 */ /* 0x0003e40008008000 */
[----:B------:R-:W-:Y:S06]  /*1830*/  BAR.SYNC.DEFER_BLOCKING 0x0 ;  /* 0x0000000000007b1d */ /* 0x000fec0000010000 */
[----:B------:R1:W-:Y:S02]  /*1840*/  @UP3 UTMALDG.2D [UR8], [UR14] ;  /* 0x000000080e0035b4 */ /* 0x0003e40008008000 */
[----:B------:R-:W-:Y:S06]  /*1850*/  BAR.SYNC.DEFER_BLOCKING 0x0 ;  /* 0x0000000000007b1d */ /* 0x000fec0000010000 */
[----:B------:R-:W2:Y:S02]  /*1860*/  SYNCS.PHASECHK.TRANS64.TRYWAIT P0, [UR20+0x9000], R2 ;  /* 0x00900002ff0075a7 */ /* 0x000ea40008000154 */
[----:B-12---:R-:W-:Y:S05]  /*1870*/  @!P0 BRA `(.L_x_48) ;  /* 0x00000004005c8947 */ /* 0x006fea0003800000 */
.L_x_50:
[----:B------:R-:W-:Y:S01]  /*1880*/  USHF.L.U32 UR6, UR13, 0x6, URZ ;  /* 0x000000060d067899 */ /* 0x000fe2000800063f */
[----:B------:R-:W-:Y:S02]  /*1890*/  WARPGROUP.DEPBAR.LE gsb0, 0x0 ;  /* 0x00008000000079c5 */ /* 0x000fe40000010000 */
[----:B------:R-:W-:Y:S01]  /*18a0*/  USHF.R.U32.HI UR8, URZ, 0x4, UR8 ;  /* 0x000000043f087899 */ /* 0x000fe20008011608 */
[----:B------:R-:W-:Y:S01]  /*18b0*/  WARPGROUP.ARRIVE ;  /* 0x00000000000079c5 */ /* 0x000fe20000000000 */
[----:B------:R-:W-:Y:S01]  /*18c0*/  ULOP3.LUT UR6, UR6, 0x100, URZ, 0xc0, !UPT ;  /* 0x0000010006067892 */ /* 0x000fe2000f8ec03f */
[----:B------:R-:W1:Y:S01]  /*18d0*/  LDC R2, c[0x0][0x230] ;  /* 0x00008c00ff027b82 */ /* 0x000e620000000800 */
[----:B------:R-:W-:Y:S02]  /*18e0*/  USGXT.U32 UR8, UR8, 0xe ;  /* 0x0000000e0808789a */ /* 0x000fe40008000000 */
[----:B------:R-:W-:Y:S01]  /*18f0*/  ULEA.HI UR6, UR16, UR6, URZ, 0x1c ;  /* 0x0000000610067291 */ /* 0x000fe2000f8fe03f */
[----:B------:R-:W-:Y:S01]  /*1900*/  UMOV UR21, 0x80000020 ;  /* 0x8000002000157882 */ /* 0x000fe20000000000 */
[----:B------:R-:W-:-:S02]  /*1910*/  UMOV UR23, 0x80000020 ;  /* 0x8000002000177882 */ /* 0x000fc40000000000 */
[----:B------:R-:W-:Y:S01]  /*1920*/  ULOP3.LUT UR6, UR6, 0x3fff, URZ, 0xc0, !UPT ;  /* 0x00003fff06067892 */ /* 0x000fe2000f8ec03f */
[----:B------:R-:W-:Y:S01]  /*1930*/  UMOV UR22, UR8 ;  /* 0x0000000800167c82 */ /* 0x000fe20008000000 */
[----:B------:R-:W-:Y:S01]  /*1940*/  UIADD3 UR18, UR18, 0x20, URZ ;  /* 0x0000002012127890 */ /* 0x000fe2000fffe03f */
[----:B------:R-:W-:Y:S01]  /*1950*/  UMOV UR7, URZ ;  /* 0x0000003f00077c82 */ /* 0x000fe20008000000 */
[----:B------:R-:W-:-:S03]  /*1960*/  UIADD3 UR5, UR5, 0x1, URZ ;  /* 0x0000000105057890 */ /* 0x000fc6000fffe03f */
[----:B------:R-:W-:Y:S01]  /*1970*/  UMOV UR20, UR6 ;  /* 0x0000000600147c82 */ /* 0x000fe20008000000 */
[----:B------:R-:W-:Y:S01]  /*1980*/  UMOV UR9, URZ ;  /* 0x0000003f00097c82 */ /* 0x000fe20008000000 */
[----:B------:R-:W-:Y:S01]  /*1990*/  HGMMA.64x64x16.F32.BF16 R24, gdesc[UR20], R24 ;  /* 0x00e00000141879f0 */ /* 0x000fe20008701818 */
[----:B------:R-:W-:Y:S01]  /*19a0*/  UMOV UR22, 0xfffffffe ;  /* 0xfffffffe00167882 */ /* 0x000fe20000000000 */
[----:B------:R-:W-:Y:S01]  /*19b0*/  UMOV UR23, 0x7fffffdf ;  /* 0x7fffffdf00177882 */ /* 0x000fe20000000000 */
[----:B------:R-:W-:Y:S02]  /*19c0*/  UISETP.NE.U32.AND UP0, UPT, UR5, 0x3, UPT ;  /* 0x000000030500788c */ /* 0x000fe4000bf05070 */
[----:B------:R-:W-:Y:S01]  /*19d0*/  UIADD3.64 UR20, UR6, -UR22, URZ ;  /* 0x8000001606147297 */ /* 0x000fe2000fffe03f */
[----:B-1----:R-:W-:Y:S01]  /*19e0*/  ISETP.LE.AND P0, PT, R2, UR18, PT ;  /* 0x0000001202007c0c */ /* 0x002fe2000bf03270 */
[----:B------:R-:W-:Y:S02]  /*19f0*/  UIADD3.64 UR22, UR8, -UR22, URZ ;  /* 0x8000001608167297 */ /* 0x000fe4000fffe03f */
[----:B------:R-:W-:-:S02]  /*1a00*/  USEL UR6, URZ, 0x1, UP0 ;  /* 0x000000013f067887 */ /* 0x000fc40008000000 */
[----:B------:R-:W-:Y:S02]  /*1a10*/  USEL UR5, UR5, URZ, UP0 ;  /* 0x0000003f05057287 */ /* 0x000fe40008000000 */
[----:B------:R-:W-:-:S03]  /*1a20*/  ULOP3.LUT UR4, UR4, UR6, URZ, 0x3c, !UPT ;  /* 0x0000000604047292 */ /* 0x000fc6000f8e3c3f */
[----:B------:R-:W-:Y:S03]  /*1a30*/  HGMMA.64x64x16.F32.BF16 R24, gdesc[UR20], R24, gsb0 ;  /* 0x00e00000141879f0 */ /* 0x000fe60008001818 */
[----:B------:R-:W-:Y:S06]  /*1a40*/  @!P0 BRA `(.L_x_49) ;  /* 0xfffffffc00088947 */ /* 0x000fec000383ffff */
.L_x_47:
[----:B------:R-:W-:Y:S02]  /*1a50*/  WARPGROUP.DEPBAR.LE gsb0, 0x0 ;  /* 0x00008000000079c5 */ /* 0x000fe40000010000 */
[----:B----4-:R-:W-:Y:S01]  /*1a60*/  BAR.SYNC.DEFER_BLOCKING 0x0 ;  /* 0x0000000000007b1d */ /* 0x010fe20000010000 */
[C---:B-1----:R-:W-:Y:S01]  /*1a70*/  IMAD.SHL.U32 R2, R0.reuse, 0x80, RZ ;  /* 0x0000008000027824 */ /* 0x042fe200078e00ff */
[----:B------:R-:W-:Y:S01]  /*1a80*/  F2FP.BF16.F32.PACK_AB R24, R25, R24 ;  /* 0x000000181918723e */ /* 0x000fe200000010ff */
[----:B------:R-:W-:Y:S01]  /*1a90*/  IMAD.SHL.U32 R3, R0, 0x40, RZ ;  /* 0x0000004000037824 */ /* 0x000fe200078e00ff */
[----:B------:R-:W-:Y:S02]  /*1aa0*/  F2FP.BF16.F32.PACK_AB R25, R27, R26 ;  /* 0x0000001a1b19723e */ /* 0x000fe400000010ff */
[----:B------:R-:W-:Y:S02]  /*1ab0*/  ELECT P0, URZ, PT ;  /* 0x00000000003f782f */ /* 0x000fe40003800000 */
[----:B------:R-:W-:Y:S01]  /*1ac0*/  LOP3.LUT R2, R2, 0x780, RZ, 0xc0, !PT ;  /* 0x0000078002027812 */ /* 0x000fe200078ec0ff */
[----:B------:R-:W-:Y:S01]  /*1ad0*/  UMOV UR13, UR11 ;  /* 0x0000000b000d7c82 */ /* 0x000fe20008000000 */
[----:B------:R-:W-:Y:S01]  /*1ae0*/  F2FP.BF16.F32.PACK_AB R32, R33, R32 ;  /* 0x000000202120723e */ /* 0x000fe200000010ff */
[----:B------:R-:W-:Y:S01]  /*1af0*/  UMOV UR14, UR19 ;  /* 0x00000013000e7c82 */ /* 0x000fe20008000000 */
[----:B---3--:R-:W-:Y:S01]  /*1b00*/  LOP3.LUT R4, R2, 0x3800, R3, 0xf8, !PT ;  /* 0x0000380002047812 */ /* 0x008fe200078ef803 */
[----:B------:R-:W-:Y:S01]  /*1b10*/  IMAD.SHL.U32 R2, R0, 0x10, RZ ;  /* 0x0000001000027824 */ /* 0x000fe200078e00ff */
[----:B------:R-:W-:-:S02]  /*1b20*/  F2FP.BF16.F32.PACK_AB R26, R29, R28 ;  /* 0x0000001c1d1a723e */ /* 0x000fc400000010ff */
[----:B------:R-:W-:Y:S02]  /*1b30*/  F2FP.BF16.F32.PACK_AB R27, R31, R30 ;  /* 0x0000001e1f1b723e */ /* 0x000fe400000010ff */
[----:B------:R-:W-:Y:S02]  /*1b40*/  LOP3.LUT R3, R2, 0x70, RZ, 0xc0, !PT ;  /* 0x0000007002037812 */ /* 0x000fe400078ec0ff */
[----:B------:R-:W-:Y:S02]  /*1b50*/  F2FP.BF16.F32.PACK_AB R33, R35, R34 ;  /* 0x000000222321723e */ /* 0x000fe400000010ff */
[----:B------:R-:W-:Y:S02]  /*1b60*/  LOP3.LUT R3, R3, 0x10, R0, 0x78, !PT ;  /* 0x0000001003037812 */ /* 0x000fe400078e7800 */
[----:B------:R-:W-:Y:S01]  /*1b70*/  F2FP.BF16.F32.PACK_AB R40, R41, R40 ;  /* 0x000000282928723e */ /* 0x000fe200000010ff */
[----:B------:R-:W1:Y:S02]  /*1b80*/  @!P2 SYNCS.CCTL.IV [UR12+0x9000] ;  /* 0x00900000ff00a9b1 */ /* 0x000e64000800000c */
[----:B-1----:R-:W-:Y:S01]  /*1b90*/  BAR.SYNC.DEFER_BLOCKING 0x0 ;  /* 0x0000000000007b1d */ /* 0x002fe20000010000 */
[----:B------:R-:W-:-:S02]  /*1ba0*/  LOP3.LUT R3, R4, R3, RZ, 0xfc, !PT ;  /* 0x0000000304037212 */ /* 0x000fc400078efcff */
[----:B------:R-:W-:Y:S02]  /*1bb0*/  F2FP.BF16.F32.PACK_AB R34, R37, R36 ;  /* 0x000000242522723e */ /* 0x000fe400000010ff */
[C---:B------:R-:W-:Y:S01]  /*1bc0*/  LOP3.LUT R2, R3.reuse, 0x20, RZ, 0x3c, !PT ;  /* 0x0000002003027812 */ /* 0x040fe200078e3cff */
[C---:B------:R-:W-:Y:S01]  /*1bd0*/  VIADD R0, R3.reuse, UR12 ;  /* 0x0000000c03007c36 */ /* 0x040fe20008000000 */
[C---:B------:R-:W-:Y:S02]  /*1be0*/  LOP3.LUT R4, R3.reuse, 0x40, RZ, 0x3c, !PT ;  /* 0x0000004003047812 */ /* 0x040fe400078e3cff */
[----:B------:R-:W-:Y:S01]  /*1bf0*/  LOP3.LUT R3, R3, 0x60, RZ, 0x3c, !PT ;  /* 0x0000006003037812 */ /* 0x000fe200078e3cff */
[----:B------:R-:W-:Y:S01]  /*1c00*/  VIADD R2, R2, UR12 ;  /* 0x0000000c02027c36 */ /* 0x000fe20008000000 */
[----:B------:R-:W-:Y:S01]  /*1c10*/  F2FP.BF16.F32.PACK_AB R35, R39, R38 ;  /* 0x000000262723723e */ /* 0x000fe200000010ff */
[----:B------:R-:W-:Y:S01]  /*1c20*/  VIADD R4, R4, UR12 ;  /* 0x0000000c04047c36 */ /* 0x000fe20008000000 */
[----:B------:R-:W-:Y:S01]  /*1c30*/  F2FP.BF16.F32.PACK_AB R41, R43, R42 ;  /* 0x0000002a2b29723e */ /* 0x000fe200000010ff */
[----:B------:R-:W-:Y:S01]  /*1c40*/  VIADD R3, R3, UR12 ;  /* 0x0000000c03037c36 */ /* 0x000fe20008000000 */
[----:B------:R-:W-:-:S02]  /*1c50*/  F2FP.BF16.F32.PACK_AB R48, R49, R48 ;  /* 0x000000303130723e */ /* 0x000fc400000010ff */
[----:B------:R-:W-:Y:S02]  /*1c60*/  F2FP.BF16.F32.PACK_AB R42, R45, R44 ;  /* 0x0000002c2d2a723e */ /* 0x000fe400000010ff */
[----:B------:R-:W-:Y:S02]  /*1c70*/  F2FP.BF16.F32.PACK_AB R43, R47, R46 ;  /* 0x0000002e2f2b723e */ /* 0x000fe400000010ff */
[----:B------:R-:W-:Y:S02]  /*1c80*/  F2FP.BF16.F32.PACK_AB R49, R51, R50 ;  /* 0x000000323331723e */ /* 0x000fe400000010ff */
[----:B------:R-:W-:Y:S01]  /*1c90*/  F2FP.BF16.F32.PACK_AB R50, R53, R52 ;  /* 0x000000343532723e */ /* 0x000fe200000010ff */
[----:B------:R-:W1:Y:S02]  /*1ca0*/  @!P2 SYNCS.CCTL.IV [UR12+0x9008] ;  /* 0x00900800ff00a9b1 */ /* 0x000e64000800000c */
[----:B-1----:R-:W-:Y:S01]  /*1cb0*/  BAR.SYNC.DEFER_BLOCKING 0x0 ;  /* 0x0000000000007b1d */ /* 0x002fe20000010000 */
[----:B------:R-:W-:-:S02]  /*1cc0*/  F2FP.BF16.F32.PACK_AB R51, R55, R54 ;  /* 0x000000363733723e */ /* 0x000fc400000010ff */
[----:B------:R-:W-:-:S13]  /*1cd0*/  ISETP.LT.U32.AND P0, PT, R6, 0x20, P0 ;  /* 0x000000200600780c */ /* 0x000fda0000701070 */
[----:B------:R-:W-:Y:S01]  /*1ce0*/  VOTEU.ANY UP0, P0 ;  /* 0x00000000003f7886 */ /* 0x000fe20000000100 */
[----:B------:R-:W-:-:S04]  /*1cf0*/  VOTEU.ANY UP1, P0 ;  /* 0x00000000003f7886 */ /* 0x000fc80000020100 */
[----:B--2---:R-:W-:Y:S01]  /*1d00*/  @UP0 UMOV UR6, UR28 ;  /* 0x0000001c00060c82 */ /* 0x004fe20008000000 */
[----:B------:R-:W-:Y:S01]  /*1d10*/  @UP0 UMOV UR7, UR29 ;  /* 0x0000001d00070c82 */ /* 0x000fe20008000000 */
[----:B------:R-:W1:Y:S02]  /*1d20*/  @!P2 SYNCS.CCTL.IV [UR12+0x9010] ;  /* 0x00901000ff00a9b1 */ /* 0x000e64000800000c */
[----:B-1----:R-:W-:Y:S04]  /*1d30*/  STSM.16.M88.4 [R0], R24 ;  /* 0x0000001800007844 */ /* 0x002fe80000000200 */
[----:B------:R-:W-:Y:S04]  /*1d40*/  STSM.16.M88.4 [R2], R32 ;  /* 0x0000002002007844 */ /* 0x000fe80000000200 */
[----:B------:R-:W-:Y:S04]  /*1d50*/  STSM.16.M88.4 [R4], R40 ;  /* 0x0000002804007844 */ /* 0x000fe80000000200 */
[----:B------:R-:W-:Y:S01]  /*1d60*/  STSM.16.M88.4 [R3], R48 ;  /* 0x0000003003007844 */ /* 0x000fe20000000200 */
[----:B------:R1:W-:Y:S06]  /*1d70*/  MEMBAR.ALL.CTA ;  /* 0x0000000000007992 */ /* 0x0003ec0000008000 */
[----:B-1----:R-:W1:Y:S02]  /*1d80*/  FENCE.VIEW.ASYNC.S ;  /* 0x00000000000073c6 */ /* 0x002e640000000000 */
[----:B-1----:R-:W-:Y:S06]  /*1d90*/  BAR.SYNC.DEFER_BLOCKING 0x0 ;  /* 0x0000000000007b1d */ /* 0x002fec0000010000 */
[----:B------:R1:W-:Y:S01]  /*1da0*/  @UP1 UTMASTG.2D [UR12], [UR6] ;  /* 0x0000000c060013b5 */ /* 0x0003e20008008000 */
[----:B------:R0:W-:Y:S01]  /*1db0*/  UTMACMDFLUSH ;  /* 0x00000000000079b7 */ /* 0x0001e20000000000 */
[----:B------:R-:W-:-:S04]  /*1dc0*/  DEPBAR.LE SB0, 0x0 ;  /* 0x000080000000791a */ /* 0x000fc80000000000 */
[----:B------:R-:W-:Y:S06]  /*1dd0*/  BAR.SYNC.DEFER_BLOCKING 0x0 ;  /* 0x0000000000007b1d */ /* 0x000fec0000010000 */
[----:B-1----:R-:W-:Y:S05]  /*1de0*/  EXIT ;  /* 0x000000000000794d */ /* 0x002fea0003800000 */
.L_x_48:
[----:B------:R-:W1:Y:S02]  /*1df0*/  SYNCS.PHASECHK.TRANS64.TRYWAIT P0, [UR20+0x9000], R2 ;  /* 0x00900002ff0075a7 */ /* 0x000e640008000154 */
[----:B-1----:R-:W-:Y:S05]  /*1e00*/  @!P0 BRA `(.L_x_48) ;  /* 0xfffffffc00f88947 */ /* 0x002fea000383ffff */
[----:B------:R-:W-:Y:S05]  /*1e10*/  BRA `(.L_x_50) ;  /* 0xfffffff800987947 */ /* 0x000fea000383ffff */
.L_x_51:
[----:B------:R-:W-:-:S00]  /*1e20*/  BRA `(.L_x_51) ;  /* 0xfffffffc00fc7947 */ /* 0x000fc0000383ffff */
[----:B------:R-:W-:-:S00]  /*1e30*/  NOP ;  /* 0x0000000000007918 */ /* 0x000fc00000000000 */
        /* <DEDUP_REMOVED lines=12> */
.L_x_52:


//--------------------- .nv.shared.gluon_wgmma    --------------------------
	.section	.nv.shared.gluon_wgmma,"aw",@nobits
	.sectionflags	@""
	.align	16
	.zero		1024


//--------------------- .nv.shared.reserved.0     --------------------------
	.section	.nv.shared.reserved.0,"aw",@nobits
	.weak		__nv_reservedSMEM_offset_0_alias
	.size		__nv_reservedSMEM_offset_0_alias, 0, 0
	.other		__nv_reservedSMEM_offset_0_alias,@"STO_CUDA_RESERVED_SHARED STV_DEFAULT"
__nv_reservedSMEM_offset_0_alias:
	.zero		0


//--------------------- .nv.constant0.gluon_wgmma --------------------------
	.section	.nv.constant0.gluon_wgmma,"a",@progbits
	.sectionflags	@""
	.align	4
.nv.constant0.gluon_wgmma:
	.zero		608


//--------------------- SYMBOLS --------------------------

	.type		.nv.reservedSmem.offset0,@object
	.size		.nv.reservedSmem.offset0,0x4
